//
// Generated by NVIDIA NVVM Compiler
//
// Compiler Build ID: CL-36424714
// Cuda compilation tools, release 13.0, V13.0.88
// Based on NVVM 20.0.0
//

.version 9.0
.target sm_100
.address_size 64

	// .globl	_Z8setToValPhii
// _ZZ9transposePfS_iiE5block has been demoted

.visible .entry _Z8setToValPhii(
	.param .u64 .ptr .align 1 _Z8setToValPhii_param_0,
	.param .u32 _Z8setToValPhii_param_1,
	.param .u32 _Z8setToValPhii_param_2
)
{
	.reg .pred 	%p<2>;
	.reg .b32 	%r<7>;
	.reg .b64 	%rd<5>;

	ld.param.u64 	%rd1, [_Z8setToValPhii_param_0];
	ld.param.u32 	%r3, [_Z8setToValPhii_param_1];
	ld.param.u32 	%r2, [_Z8setToValPhii_param_2];
	mov.u32 	%r4, %ntid.x;
	mov.u32 	%r5, %ctaid.x;
	mov.u32 	%r6, %tid.x;
	mad.lo.s32 	%r1, %r4, %r5, %r6;
	setp.ge.s32 	%p1, %r1, %r3;
	@%p1 bra 	$L__BB0_2;
	cvta.to.global.u64 	%rd2, %rd1;
	cvt.s64.s32 	%rd3, %r1;
	add.s64 	%rd4, %rd2, %rd3;
	st.global.u8 	[%rd4], %r2;
$L__BB0_2:
	ret;

}
	// .globl	_Z11edge_detectPhS_ii
.visible .entry _Z11edge_detectPhS_ii(
	.param .u64 .ptr .align 1 _Z11edge_detectPhS_ii_param_0,
	.param .u64 .ptr .align 1 _Z11edge_detectPhS_ii_param_1,
	.param .u32 _Z11edge_detectPhS_ii_param_2,
	.param .u32 _Z11edge_detectPhS_ii_param_3
)
{
	.reg .pred 	%p<29>;
	.reg .b16 	%rs<15>;
	.reg .b32 	%r<22>;
	.reg .b32 	%f<39>;
	.reg .b64 	%rd<25>;

	ld.param.u64 	%rd3, [_Z11edge_detectPhS_ii_param_0];
	ld.param.u64 	%rd2, [_Z11edge_detectPhS_ii_param_1];
	ld.param.u32 	%r11, [_Z11edge_detectPhS_ii_param_2];
	ld.param.u32 	%r12, [_Z11edge_detectPhS_ii_param_3];
	cvta.to.global.u64 	%rd1, %rd3;
	mov.u32 	%r13, %ntid.x;
	mov.u32 	%r14, %ctaid.x;
	mov.u32 	%r15, %tid.x;
	mad.lo.s32 	%r16, %r13, %r14, %r15;
	mov.u32 	%r17, %ntid.y;
	mov.u32 	%r18, %ctaid.y;
	mov.u32 	%r19, %tid.y;
	mad.lo.s32 	%r20, %r17, %r18, %r19;
	mad.lo.s32 	%r1, %r11, %r20, %r16;
	mul.lo.s32 	%r2, %r12, %r11;
	setp.ge.s32 	%p1, %r1, %r2;
	@%p1 bra 	$L__BB1_23;
	sub.s32 	%r3, %r1, %r11;
	add.s32 	%r4, %r3, -1;
	setp.lt.s32 	%p2, %r4, 0;
	setp.ge.s32 	%p3, %r4, %r2;
	mov.f32 	%f31, 0f00000000;
	or.pred  	%p4, %p2, %p3;
	@%p4 bra 	$L__BB1_3;
	cvt.u64.u32 	%rd4, %r4;
	add.s64 	%rd5, %rd1, %rd4;
	ld.global.u8 	%rs3, [%rd5];
	cvt.rn.f32.u16 	%f20, %rs3;
	mov.f32 	%f21, 0f00000000;
	sub.f32 	%f31, %f21, %f20;
$L__BB1_3:
	setp.lt.s32 	%p5, %r3, 0;
	setp.ge.s32 	%p6, %r3, %r2;
	or.pred  	%p7, %p5, %p6;
	@%p7 bra 	$L__BB1_5;
	cvt.u64.u32 	%rd6, %r3;
	add.s64 	%rd7, %rd1, %rd6;
	ld.global.u8 	%rs4, [%rd7];
	cvt.rn.f32.u16 	%f22, %rs4;
	sub.f32 	%f31, %f31, %f22;
$L__BB1_5:
	add.s32 	%r5, %r3, 1;
	setp.lt.s32 	%p8, %r5, 0;
	setp.ge.s32 	%p9, %r5, %r2;
	or.pred  	%p10, %p8, %p9;
	@%p10 bra 	$L__BB1_7;
	cvt.u64.u32 	%rd8, %r5;
	add.s64 	%rd9, %rd1, %rd8;
	ld.global.u8 	%rs5, [%rd9];
	cvt.rn.f32.u16 	%f23, %rs5;
	sub.f32 	%f31, %f31, %f23;
$L__BB1_7:
	add.s32 	%r6, %r1, -1;
	setp.lt.s32 	%p11, %r6, 0;
	setp.ge.s32 	%p12, %r6, %r2;
	or.pred  	%p13, %p11, %p12;
	@%p13 bra 	$L__BB1_9;
	cvt.u64.u32 	%rd10, %r6;
	add.s64 	%rd11, %rd1, %rd10;
	ld.global.u8 	%rs6, [%rd11];
	cvt.rn.f32.u16 	%f24, %rs6;
	sub.f32 	%f31, %f31, %f24;
$L__BB1_9:
	setp.lt.s32 	%p14, %r1, 0;
	@%p14 bra 	$L__BB1_11;
	cvt.u64.u32 	%rd12, %r1;
	add.s64 	%rd13, %rd1, %rd12;
	ld.global.u8 	%rs7, [%rd13];
	cvt.rn.f32.u16 	%f25, %rs7;
	fma.rn.f32 	%f31, %f25, 0f41000000, %f31;
$L__BB1_11:
	add.s32 	%r7, %r1, 1;
	setp.lt.s32 	%p15, %r1, -1;
	setp.ge.s32 	%p16, %r7, %r2;
	or.pred  	%p17, %p15, %p16;
	@%p17 bra 	$L__BB1_13;
	cvt.u64.u32 	%rd14, %r7;
	add.s64 	%rd15, %rd1, %rd14;
	ld.global.u8 	%rs8, [%rd15];
	cvt.rn.f32.u16 	%f26, %rs8;
	sub.f32 	%f31, %f31, %f26;
$L__BB1_13:
	add.s32 	%r8, %r11, %r1;
	add.s32 	%r9, %r6, %r11;
	setp.lt.s32 	%p18, %r9, 0;
	setp.ge.s32 	%p19, %r9, %r2;
	or.pred  	%p20, %p18, %p19;
	@%p20 bra 	$L__BB1_15;
	cvt.u64.u32 	%rd16, %r9;
	add.s64 	%rd17, %rd1, %rd16;
	ld.global.u8 	%rs9, [%rd17];
	cvt.rn.f32.u16 	%f27, %rs9;
	sub.f32 	%f31, %f31, %f27;
$L__BB1_15:
	setp.lt.s32 	%p21, %r8, 0;
	setp.ge.s32 	%p22, %r8, %r2;
	or.pred  	%p23, %p21, %p22;
	@%p23 bra 	$L__BB1_17;
	cvt.u64.u32 	%rd18, %r8;
	add.s64 	%rd19, %rd1, %rd18;
	ld.global.u8 	%rs10, [%rd19];
	cvt.rn.f32.u16 	%f28, %rs10;
	sub.f32 	%f31, %f31, %f28;
$L__BB1_17:
	add.s32 	%r10, %r9, 2;
	setp.lt.s32 	%p24, %r10, 0;
	setp.ge.s32 	%p25, %r10, %r2;
	or.pred  	%p26, %p24, %p25;
	@%p26 bra 	$L__BB1_19;
	cvt.u64.u32 	%rd20, %r10;
	add.s64 	%rd21, %rd1, %rd20;
	ld.global.u8 	%rs11, [%rd21];
	cvt.rn.f32.u16 	%f29, %rs11;
	sub.f32 	%f31, %f31, %f29;
$L__BB1_19:
	setp.gt.f32 	%p27, %f31, 0f437F0000;
	mov.b16 	%rs14, 255;
	@%p27 bra 	$L__BB1_22;
	setp.lt.f32 	%p28, %f31, 0f00000000;
	mov.b16 	%rs14, 0;
	@%p28 bra 	$L__BB1_22;
	cvt.rzi.u32.f32 	%r21, %f31;
	cvt.u16.u32 	%rs14, %r21;
$L__BB1_22:
	cvt.s64.s32 	%rd22, %r1;
	cvta.to.global.u64 	%rd23, %rd2;
	add.s64 	%rd24, %rd23, %rd22;
	st.global.u8 	[%rd24], %rs14;
$L__BB1_23:
	ret;

}
	// .globl	_Z8quantizePfifi
.visible .entry _Z8quantizePfifi(
	.param .u64 .ptr .align 1 _Z8quantizePfifi_param_0,
	.param .u32 _Z8quantizePfifi_param_1,
	.param .f32 _Z8quantizePfifi_param_2,
	.param .u32 _Z8quantizePfifi_param_3
)
{
	.reg .pred 	%p<2>;
	.reg .b32 	%r<8>;
	.reg .b32 	%f<9>;
	.reg .b64 	%rd<5>;

	ld.param.u64 	%rd1, [_Z8quantizePfifi_param_0];
	ld.param.u32 	%r2, [_Z8quantizePfifi_param_1];
	ld.param.f32 	%f1, [_Z8quantizePfifi_param_2];
	ld.param.u32 	%r3, [_Z8quantizePfifi_param_3];
	mov.u32 	%r4, %ntid.x;
	mov.u32 	%r5, %ctaid.x;
	mov.u32 	%r6, %tid.x;
	mad.lo.s32 	%r1, %r4, %r5, %r6;
	setp.ge.s32 	%p1, %r1, %r3;
	@%p1 bra 	$L__BB2_2;
	cvta.to.global.u64 	%rd2, %rd1;
	mul.wide.s32 	%rd3, %r1, 4;
	add.s64 	%rd4, %rd2, %rd3;
	ld.global.f32 	%f2, [%rd4];
	div.rn.f32 	%f3, %f2, %f1;
	cvt.rn.f32.s32 	%f4, %r2;
	mul.f32 	%f5, %f3, %f4;
	cvt.rzi.s32.f32 	%r7, %f5;
	cvt.rn.f32.s32 	%f6, %r7;
	div.rn.f32 	%f7, %f1, %f4;
	mul.f32 	%f8, %f7, %f6;
	st.global.f32 	[%rd4], %f8;
$L__BB2_2:
	ret;

}
	// .globl	_Z5fwt97PfPhS_i
.visible .entry _Z5fwt97PfPhS_i(
	.param .u64 .ptr .align 1 _Z5fwt97PfPhS_i_param_0,
	.param .u64 .ptr .align 1 _Z5fwt97PfPhS_i_param_1,
	.param .u64 .ptr .align 1 _Z5fwt97PfPhS_i_param_2,
	.param .u32 _Z5fwt97PfPhS_i_param_3
)
{
	.reg .pred 	%p<23>;
	.reg .b16 	%rs<2>;
	.reg .b32 	%r<20>;
	.reg .b32 	%f<42>;
	.reg .b64 	%rd<21>;

	ld.param.u64 	%rd8, [_Z5fwt97PfPhS_i_param_0];
	ld.param.u64 	%rd6, [_Z5fwt97PfPhS_i_param_1];
	ld.param.u64 	%rd7, [_Z5fwt97PfPhS_i_param_2];
	ld.param.u32 	%r7, [_Z5fwt97PfPhS_i_param_3];
	cvta.to.global.u64 	%rd1, %rd8;
	mov.u32 	%r8, %ntid.x;
	mov.u32 	%r9, %ctaid.x;
	mov.u32 	%r10, %tid.x;
	mad.lo.s32 	%r1, %r8, %r9, %r10;
	setp.ge.s32 	%p4, %r1, %r7;
	@%p4 bra 	$L__BB3_24;
	cvta.to.global.u64 	%rd9, %rd6;
	cvt.s64.s32 	%rd10, %r1;
	add.s64 	%rd11, %rd9, %rd10;
	ld.global.u8 	%rs1, [%rd11];
	cvt.rn.f32.u16 	%f4, %rs1;
	mul.wide.s32 	%rd12, %r1, 4;
	add.s64 	%rd2, %rd1, %rd12;
	st.global.f32 	[%rd2], %f4;
	bar.sync 	0;
	and.b32  	%r11, %r1, -2147483647;
	setp.eq.s32 	%p5, %r11, 1;
	add.s32 	%r2, %r7, -1;
	setp.ne.s32 	%p6, %r1, %r2;
	and.pred  	%p1, %p5, %p6;
	add.s32 	%r12, %r1, -1;
	mul.wide.u32 	%rd13, %r12, 4;
	add.s64 	%rd3, %rd1, %rd13;
	mul.wide.u32 	%rd14, %r1, 4;
	add.s64 	%rd4, %rd1, %rd14;
	not.pred 	%p7, %p1;
	@%p7 bra 	$L__BB3_3;
	ld.global.f32 	%f5, [%rd3];
	ld.global.f32 	%f6, [%rd4+4];
	add.f32 	%f7, %f5, %f6;
	ld.global.f32 	%f8, [%rd4];
	fma.rn.f32 	%f9, %f7, 0fBFCB0673, %f8;
	st.global.f32 	[%rd4], %f9;
$L__BB3_3:
	setp.ne.s32 	%p8, %r1, %r2;
	mul.wide.s32 	%rd15, %r7, 4;
	add.s64 	%rd5, %rd1, %rd15;
	@%p8 bra 	$L__BB3_5;
	ld.global.f32 	%f10, [%rd5+-8];
	ld.global.f32 	%f11, [%rd2];
	fma.rn.f32 	%f12, %f10, 0fC04B0673, %f11;
	st.global.f32 	[%rd2], %f12;
$L__BB3_5:
	bar.sync 	0;
	and.b32  	%r3, %r1, 1;
	setp.eq.s32 	%p9, %r3, 0;
	setp.ne.s32 	%p10, %r1, 0;
	and.pred  	%p2, %p10, %p9;
	not.pred 	%p11, %p2;
	@%p11 bra 	$L__BB3_7;
	ld.global.f32 	%f16, [%rd2+-4];
	ld.global.f32 	%f17, [%rd2+4];
	add.f32 	%f18, %f16, %f17;
	ld.global.f32 	%f19, [%rd2];
	fma.rn.f32 	%f20, %f18, 0fBD5901AE, %f19;
	st.global.f32 	[%rd2], %f20;
	mov.pred 	%p22, 0;
	bra.uni 	$L__BB3_9;
$L__BB3_7:
	setp.ne.s32 	%p13, %r1, 0;
	mov.pred 	%p22, 0;
	@%p13 bra 	$L__BB3_9;
	ld.global.f32 	%f13, [%rd1+4];
	ld.global.f32 	%f14, [%rd1];
	fma.rn.f32 	%f15, %f13, 0fBDD901AE, %f14;
	st.global.f32 	[%rd1], %f15;
	mov.pred 	%p22, -1;
$L__BB3_9:
	bar.sync 	0;
	@%p7 bra 	$L__BB3_11;
	ld.global.f32 	%f21, [%rd3];
	ld.global.f32 	%f22, [%rd4+4];
	add.f32 	%f23, %f21, %f22;
	ld.global.f32 	%f24, [%rd4];
	fma.rn.f32 	%f25, %f23, 0f3F620676, %f24;
	st.global.f32 	[%rd4], %f25;
$L__BB3_11:
	setp.ne.s32 	%p17, %r1, %r2;
	@%p17 bra 	$L__BB3_13;
	ld.global.f32 	%f26, [%rd5+-8];
	ld.global.f32 	%f27, [%rd2];
	fma.rn.f32 	%f28, %f26, 0f3FE20676, %f27;
	st.global.f32 	[%rd2], %f28;
$L__BB3_13:
	bar.sync 	0;
	@%p11 bra 	$L__BB3_15;
	ld.global.f32 	%f29, [%rd2+-4];
	ld.global.f32 	%f30, [%rd2+4];
	add.f32 	%f31, %f29, %f30;
	ld.global.f32 	%f32, [%rd2];
	fma.rn.f32 	%f33, %f31, 0f3EE31355, %f32;
	st.global.f32 	[%rd2], %f33;
$L__BB3_15:
	not.pred 	%p19, %p22;
	@%p19 bra 	$L__BB3_17;
	ld.global.f32 	%f34, [%rd1+4];
	ld.global.f32 	%f35, [%rd1];
	fma.rn.f32 	%f36, %f34, 0f3F631355, %f35;
	st.global.f32 	[%rd1], %f36;
$L__BB3_17:
	setp.eq.s32 	%p20, %r3, 0;
	bar.sync 	0;
	@%p20 bra 	$L__BB3_19;
	ld.global.f32 	%f37, [%rd2];
	mul.f32 	%f41, %f37, 0f3F5EAF70;
	bra.uni 	$L__BB3_20;
$L__BB3_19:
	ld.global.f32 	%f38, [%rd2];
	div.rn.f32 	%f41, %f38, 0f3F5EAF70;
$L__BB3_20:
	setp.ne.s32 	%p21, %r3, 0;
	st.global.f32 	[%rd2], %f41;
	bar.sync 	0;
	@%p21 bra 	$L__BB3_22;
	shr.s32 	%r19, %r1, 1;
	bra.uni 	$L__BB3_23;
$L__BB3_22:
	shr.u32 	%r13, %r7, 31;
	add.s32 	%r14, %r7, %r13;
	shr.s32 	%r15, %r14, 1;
	shr.u32 	%r16, %r1, 31;
	add.s32 	%r17, %r1, %r16;
	shr.s32 	%r18, %r17, 1;
	add.s32 	%r19, %r15, %r18;
$L__BB3_23:
	cvta.to.global.u64 	%rd16, %rd7;
	ld.global.f32 	%f39, [%rd2];
	mul.wide.s32 	%rd17, %r19, 4;
	add.s64 	%rd18, %rd16, %rd17;
	st.global.f32 	[%rd18], %f39;
	bar.sync 	0;
	add.s64 	%rd20, %rd16, %rd12;
	ld.global.f32 	%f40, [%rd20];
	st.global.f32 	[%rd2], %f40;
$L__BB3_24:
	ret;

}
	// .globl	_Z5fwt97PfS_i
.visible .entry _Z5fwt97PfS_i(
	.param .u64 .ptr .align 1 _Z5fwt97PfS_i_param_0,
	.param .u64 .ptr .align 1 _Z5fwt97PfS_i_param_1,
	.param .u32 _Z5fwt97PfS_i_param_2
)
{
	.reg .pred 	%p<23>;
	.reg .b32 	%r<20>;
	.reg .b32 	%f<41>;
	.reg .b64 	%rd<17>;

	ld.param.u64 	%rd7, [_Z5fwt97PfS_i_param_0];
	ld.param.u64 	%rd6, [_Z5fwt97PfS_i_param_1];
	ld.param.u32 	%r7, [_Z5fwt97PfS_i_param_2];
	cvta.to.global.u64 	%rd1, %rd7;
	mov.u32 	%r8, %ntid.x;
	mov.u32 	%r9, %ctaid.x;
	mov.u32 	%r10, %tid.x;
	mad.lo.s32 	%r1, %r8, %r9, %r10;
	setp.ge.s32 	%p4, %r1, %r7;
	@%p4 bra 	$L__BB4_24;
	and.b32  	%r11, %r1, -2147483647;
	setp.eq.s32 	%p5, %r11, 1;
	add.s32 	%r2, %r7, -1;
	setp.ne.s32 	%p6, %r1, %r2;
	and.pred  	%p1, %p5, %p6;
	add.s32 	%r12, %r1, -1;
	mul.wide.u32 	%rd8, %r12, 4;
	add.s64 	%rd2, %rd1, %rd8;
	mul.wide.u32 	%rd9, %r1, 4;
	add.s64 	%rd3, %rd1, %rd9;
	not.pred 	%p7, %p1;
	@%p7 bra 	$L__BB4_3;
	ld.global.f32 	%f4, [%rd2];
	ld.global.f32 	%f5, [%rd3+4];
	add.f32 	%f6, %f4, %f5;
	ld.global.f32 	%f7, [%rd3];
	fma.rn.f32 	%f8, %f6, 0fBFCB0673, %f7;
	st.global.f32 	[%rd3], %f8;
$L__BB4_3:
	setp.ne.s32 	%p8, %r1, %r2;
	mul.wide.s32 	%rd10, %r7, 4;
	add.s64 	%rd4, %rd1, %rd10;
	mul.wide.s32 	%rd11, %r1, 4;
	add.s64 	%rd5, %rd1, %rd11;
	@%p8 bra 	$L__BB4_5;
	ld.global.f32 	%f9, [%rd4+-8];
	ld.global.f32 	%f10, [%rd5];
	fma.rn.f32 	%f11, %f9, 0fC04B0673, %f10;
	st.global.f32 	[%rd5], %f11;
$L__BB4_5:
	bar.sync 	0;
	and.b32  	%r3, %r1, 1;
	setp.eq.s32 	%p9, %r3, 0;
	setp.ne.s32 	%p10, %r1, 0;
	and.pred  	%p2, %p10, %p9;
	not.pred 	%p11, %p2;
	@%p11 bra 	$L__BB4_7;
	ld.global.f32 	%f15, [%rd5+-4];
	ld.global.f32 	%f16, [%rd5+4];
	add.f32 	%f17, %f15, %f16;
	ld.global.f32 	%f18, [%rd5];
	fma.rn.f32 	%f19, %f17, 0fBD5901AE, %f18;
	st.global.f32 	[%rd5], %f19;
	mov.pred 	%p22, 0;
	bra.uni 	$L__BB4_9;
$L__BB4_7:
	setp.ne.s32 	%p13, %r1, 0;
	mov.pred 	%p22, 0;
	@%p13 bra 	$L__BB4_9;
	ld.global.f32 	%f12, [%rd1+4];
	ld.global.f32 	%f13, [%rd1];
	fma.rn.f32 	%f14, %f12, 0fBDD901AE, %f13;
	st.global.f32 	[%rd1], %f14;
	mov.pred 	%p22, -1;
$L__BB4_9:
	bar.sync 	0;
	@%p7 bra 	$L__BB4_11;
	ld.global.f32 	%f20, [%rd2];
	ld.global.f32 	%f21, [%rd3+4];
	add.f32 	%f22, %f20, %f21;
	ld.global.f32 	%f23, [%rd3];
	fma.rn.f32 	%f24, %f22, 0f3F620676, %f23;
	st.global.f32 	[%rd3], %f24;
$L__BB4_11:
	setp.ne.s32 	%p17, %r1, %r2;
	@%p17 bra 	$L__BB4_13;
	ld.global.f32 	%f25, [%rd4+-8];
	ld.global.f32 	%f26, [%rd5];
	fma.rn.f32 	%f27, %f25, 0f3FE20676, %f26;
	st.global.f32 	[%rd5], %f27;
$L__BB4_13:
	bar.sync 	0;
	@%p11 bra 	$L__BB4_15;
	ld.global.f32 	%f28, [%rd5+-4];
	ld.global.f32 	%f29, [%rd5+4];
	add.f32 	%f30, %f28, %f29;
	ld.global.f32 	%f31, [%rd5];
	fma.rn.f32 	%f32, %f30, 0f3EE31355, %f31;
	st.global.f32 	[%rd5], %f32;
$L__BB4_15:
	not.pred 	%p19, %p22;
	@%p19 bra 	$L__BB4_17;
	ld.global.f32 	%f33, [%rd1+4];
	ld.global.f32 	%f34, [%rd1];
	fma.rn.f32 	%f35, %f33, 0f3F631355, %f34;
	st.global.f32 	[%rd1], %f35;
$L__BB4_17:
	setp.eq.s32 	%p20, %r3, 0;
	bar.sync 	0;
	@%p20 bra 	$L__BB4_19;
	ld.global.f32 	%f36, [%rd5];
	mul.f32 	%f40, %f36, 0f3F5EAF70;
	bra.uni 	$L__BB4_20;
$L__BB4_19:
	ld.global.f32 	%f37, [%rd5];
	div.rn.f32 	%f40, %f37, 0f3F5EAF70;
$L__BB4_20:
	setp.ne.s32 	%p21, %r3, 0;
	st.global.f32 	[%rd5], %f40;
	bar.sync 	0;
	@%p21 bra 	$L__BB4_22;
	shr.s32 	%r19, %r1, 1;
	bra.uni 	$L__BB4_23;
$L__BB4_22:
	shr.u32 	%r13, %r7, 31;
	add.s32 	%r14, %r7, %r13;
	shr.s32 	%r15, %r14, 1;
	shr.u32 	%r16, %r1, 31;
	add.s32 	%r17, %r1, %r16;
	shr.s32 	%r18, %r17, 1;
	add.s32 	%r19, %r15, %r18;
$L__BB4_23:
	cvta.to.global.u64 	%rd12, %rd6;
	ld.global.f32 	%f38, [%rd5];
	mul.wide.s32 	%rd13, %r19, 4;
	add.s64 	%rd14, %rd12, %rd13;
	st.global.f32 	[%rd14], %f38;
	bar.sync 	0;
	add.s64 	%rd16, %rd12, %rd11;
	ld.global.f32 	%f39, [%rd16];
	st.global.f32 	[%rd5], %f39;
$L__BB4_24:
	ret;

}
	// .globl	_Z5iwt97PhPfS0_i
.visible .entry _Z5iwt97PhPfS0_i(
	.param .u64 .ptr .align 1 _Z5iwt97PhPfS0_i_param_0,
	.param .u64 .ptr .align 1 _Z5iwt97PhPfS0_i_param_1,
	.param .u64 .ptr .align 1 _Z5iwt97PhPfS0_i_param_2,
	.param .u32 _Z5iwt97PhPfS0_i_param_3
)
{
	.reg .pred 	%p<25>;
	.reg .b16 	%rs<6>;
	.reg .b32 	%r<15>;
	.reg .b32 	%f<43>;
	.reg .b64 	%rd<23>;

	ld.param.u64 	%rd7, [_Z5iwt97PhPfS0_i_param_0];
	ld.param.u64 	%rd8, [_Z5iwt97PhPfS0_i_param_1];
	ld.param.u64 	%rd9, [_Z5iwt97PhPfS0_i_param_2];
	ld.param.u32 	%r5, [_Z5iwt97PhPfS0_i_param_3];
	cvta.to.global.u64 	%rd1, %rd9;
	cvta.to.global.u64 	%rd2, %rd8;
	mov.u32 	%r6, %ntid.x;
	mov.u32 	%r7, %ctaid.x;
	mov.u32 	%r8, %tid.x;
	mad.lo.s32 	%r1, %r6, %r7, %r8;
	setp.ge.s32 	%p4, %r1, %r5;
	@%p4 bra 	$L__BB5_26;
	shr.u32 	%r9, %r5, 31;
	add.s32 	%r10, %r5, %r9;
	shr.s32 	%r2, %r10, 1;
	setp.ge.s32 	%p5, %r1, %r2;
	mul.wide.s32 	%rd10, %r1, 4;
	add.s64 	%rd3, %rd2, %rd10;
	@%p5 bra 	$L__BB5_3;
	ld.global.f32 	%f5, [%rd3];
	shl.b32 	%r11, %r1, 1;
	mul.wide.s32 	%rd11, %r11, 4;
	add.s64 	%rd12, %rd1, %rd11;
	st.global.f32 	[%rd12], %f5;
	mul.wide.s32 	%rd13, %r2, 4;
	add.s64 	%rd14, %rd3, %rd13;
	ld.global.f32 	%f6, [%rd14];
	st.global.f32 	[%rd12+4], %f6;
$L__BB5_3:
	bar.sync 	0;
	add.s64 	%rd16, %rd1, %rd10;
	ld.global.f32 	%f7, [%rd16];
	st.global.f32 	[%rd3], %f7;
	bar.sync 	0;
	and.b32  	%r3, %r1, 1;
	setp.eq.s32 	%p6, %r3, 0;
	@%p6 bra 	$L__BB5_5;
	ld.global.f32 	%f8, [%rd3];
	mul.f32 	%f42, %f8, 0f3F93263D;
	bra.uni 	$L__BB5_6;
$L__BB5_5:
	ld.global.f32 	%f9, [%rd3];
	div.rn.f32 	%f42, %f9, 0f3F93263D;
$L__BB5_6:
	setp.eq.s32 	%p7, %r3, 0;
	st.global.f32 	[%rd3], %f42;
	bar.sync 	0;
	setp.ne.s32 	%p8, %r1, 0;
	and.pred  	%p1, %p8, %p7;
	not.pred 	%p9, %p1;
	@%p9 bra 	$L__BB5_8;
	ld.global.f32 	%f13, [%rd3+-4];
	ld.global.f32 	%f14, [%rd3+4];
	add.f32 	%f15, %f13, %f14;
	ld.global.f32 	%f16, [%rd3];
	fma.rn.f32 	%f17, %f15, 0fBEE31355, %f16;
	st.global.f32 	[%rd3], %f17;
	mov.pred 	%p24, 0;
	bra.uni 	$L__BB5_10;
$L__BB5_8:
	setp.ne.s32 	%p11, %r1, 0;
	mov.pred 	%p24, 0;
	@%p11 bra 	$L__BB5_10;
	ld.global.f32 	%f10, [%rd2+4];
	ld.global.f32 	%f11, [%rd2];
	fma.rn.f32 	%f12, %f10, 0fBF631355, %f11;
	st.global.f32 	[%rd2], %f12;
	mov.pred 	%p24, -1;
$L__BB5_10:
	bar.sync 	0;
	and.b32  	%r12, %r1, -2147483647;
	setp.eq.s32 	%p14, %r12, 1;
	add.s32 	%r4, %r5, -1;
	setp.ne.s32 	%p15, %r1, %r4;
	and.pred  	%p3, %p14, %p15;
	add.s32 	%r13, %r1, -1;
	mul.wide.u32 	%rd17, %r13, 4;
	add.s64 	%rd4, %rd2, %rd17;
	mul.wide.u32 	%rd18, %r1, 4;
	add.s64 	%rd5, %rd2, %rd18;
	not.pred 	%p16, %p3;
	@%p16 bra 	$L__BB5_12;
	ld.global.f32 	%f18, [%rd4];
	ld.global.f32 	%f19, [%rd5+4];
	add.f32 	%f20, %f18, %f19;
	ld.global.f32 	%f21, [%rd5];
	fma.rn.f32 	%f22, %f20, 0fBF620676, %f21;
	st.global.f32 	[%rd5], %f22;
$L__BB5_12:
	setp.ne.s32 	%p17, %r1, %r4;
	mul.wide.s32 	%rd19, %r5, 4;
	add.s64 	%rd6, %rd2, %rd19;
	@%p17 bra 	$L__BB5_14;
	ld.global.f32 	%f23, [%rd6+-8];
	ld.global.f32 	%f24, [%rd3];
	fma.rn.f32 	%f25, %f23, 0fBFE20676, %f24;
	st.global.f32 	[%rd3], %f25;
$L__BB5_14:
	bar.sync 	0;
	@%p9 bra 	$L__BB5_16;
	ld.global.f32 	%f26, [%rd3+-4];
	ld.global.f32 	%f27, [%rd3+4];
	add.f32 	%f28, %f26, %f27;
	ld.global.f32 	%f29, [%rd3];
	fma.rn.f32 	%f30, %f28, 0f3D5901AE, %f29;
	st.global.f32 	[%rd3], %f30;
$L__BB5_16:
	not.pred 	%p19, %p24;
	@%p19 bra 	$L__BB5_18;
	ld.global.f32 	%f31, [%rd2+4];
	ld.global.f32 	%f32, [%rd2];
	fma.rn.f32 	%f33, %f31, 0f3DD901AE, %f32;
	st.global.f32 	[%rd2], %f33;
$L__BB5_18:
	bar.sync 	0;
	@%p16 bra 	$L__BB5_20;
	ld.global.f32 	%f34, [%rd4];
	ld.global.f32 	%f35, [%rd5+4];
	add.f32 	%f36, %f34, %f35;
	ld.global.f32 	%f37, [%rd5];
	fma.rn.f32 	%f38, %f36, 0f3FCB0673, %f37;
	st.global.f32 	[%rd5], %f38;
$L__BB5_20:
	setp.ne.s32 	%p21, %r1, %r4;
	@%p21 bra 	$L__BB5_22;
	ld.global.f32 	%f39, [%rd6+-8];
	ld.global.f32 	%f40, [%rd3];
	fma.rn.f32 	%f41, %f39, 0f404B0673, %f40;
	st.global.f32 	[%rd3], %f41;
$L__BB5_22:
	bar.sync 	0;
	ld.global.f32 	%f4, [%rd3];
	setp.gt.f32 	%p22, %f4, 0f437F0000;
	mov.b16 	%rs5, 255;
	@%p22 bra 	$L__BB5_25;
	setp.lt.f32 	%p23, %f4, 0f00000000;
	mov.b16 	%rs5, 0;
	@%p23 bra 	$L__BB5_25;
	cvt.rzi.u32.f32 	%r14, %f4;
	cvt.u16.u32 	%rs5, %r14;
$L__BB5_25:
	cvt.s64.s32 	%rd20, %r1;
	cvta.to.global.u64 	%rd21, %rd7;
	add.s64 	%rd22, %rd21, %rd20;
	st.global.u8 	[%rd22], %rs5;
$L__BB5_26:
	ret;

}
	// .globl	_Z5iwt97PfS_i
.visible .entry _Z5iwt97PfS_i(
	.param .u64 .ptr .align 1 _Z5iwt97PfS_i_param_0,
	.param .u64 .ptr .align 1 _Z5iwt97PfS_i_param_1,
	.param .u32 _Z5iwt97PfS_i_param_2
)
{
	.reg .pred 	%p<23>;
	.reg .b32 	%r<14>;
	.reg .b32 	%f<42>;
	.reg .b64 	%rd<19>;

	ld.param.u64 	%rd7, [_Z5iwt97PfS_i_param_0];
	ld.param.u64 	%rd8, [_Z5iwt97PfS_i_param_1];
	ld.param.u32 	%r5, [_Z5iwt97PfS_i_param_2];
	cvta.to.global.u64 	%rd1, %rd8;
	cvta.to.global.u64 	%rd2, %rd7;
	mov.u32 	%r6, %ntid.x;
	mov.u32 	%r7, %ctaid.x;
	mov.u32 	%r8, %tid.x;
	mad.lo.s32 	%r1, %r6, %r7, %r8;
	setp.ge.s32 	%p4, %r1, %r5;
	@%p4 bra 	$L__BB6_22;
	shr.u32 	%r9, %r5, 31;
	add.s32 	%r10, %r5, %r9;
	shr.s32 	%r2, %r10, 1;
	setp.ge.s32 	%p5, %r1, %r2;
	mul.wide.s32 	%rd9, %r1, 4;
	add.s64 	%rd3, %rd2, %rd9;
	@%p5 bra 	$L__BB6_3;
	ld.global.f32 	%f4, [%rd3];
	shl.b32 	%r11, %r1, 1;
	mul.wide.s32 	%rd10, %r11, 4;
	add.s64 	%rd11, %rd1, %rd10;
	st.global.f32 	[%rd11], %f4;
	mul.wide.s32 	%rd12, %r2, 4;
	add.s64 	%rd13, %rd3, %rd12;
	ld.global.f32 	%f5, [%rd13];
	st.global.f32 	[%rd11+4], %f5;
$L__BB6_3:
	bar.sync 	0;
	add.s64 	%rd15, %rd1, %rd9;
	ld.global.f32 	%f6, [%rd15];
	st.global.f32 	[%rd3], %f6;
	bar.sync 	0;
	and.b32  	%r3, %r1, 1;
	setp.eq.s32 	%p6, %r3, 0;
	@%p6 bra 	$L__BB6_5;
	ld.global.f32 	%f7, [%rd3];
	mul.f32 	%f41, %f7, 0f3F93263D;
	bra.uni 	$L__BB6_6;
$L__BB6_5:
	ld.global.f32 	%f8, [%rd3];
	div.rn.f32 	%f41, %f8, 0f3F93263D;
$L__BB6_6:
	setp.eq.s32 	%p7, %r3, 0;
	st.global.f32 	[%rd3], %f41;
	bar.sync 	0;
	setp.ne.s32 	%p8, %r1, 0;
	and.pred  	%p1, %p8, %p7;
	not.pred 	%p9, %p1;
	@%p9 bra 	$L__BB6_8;
	ld.global.f32 	%f12, [%rd3+-4];
	ld.global.f32 	%f13, [%rd3+4];
	add.f32 	%f14, %f12, %f13;
	ld.global.f32 	%f15, [%rd3];
	fma.rn.f32 	%f16, %f14, 0fBEE31355, %f15;
	st.global.f32 	[%rd3], %f16;
	mov.pred 	%p22, 0;
	bra.uni 	$L__BB6_10;
$L__BB6_8:
	setp.ne.s32 	%p11, %r1, 0;
	mov.pred 	%p22, 0;
	@%p11 bra 	$L__BB6_10;
	ld.global.f32 	%f9, [%rd2+4];
	ld.global.f32 	%f10, [%rd2];
	fma.rn.f32 	%f11, %f9, 0fBF631355, %f10;
	st.global.f32 	[%rd2], %f11;
	mov.pred 	%p22, -1;
$L__BB6_10:
	bar.sync 	0;
	and.b32  	%r12, %r1, -2147483647;
	setp.eq.s32 	%p14, %r12, 1;
	add.s32 	%r4, %r5, -1;
	setp.ne.s32 	%p15, %r1, %r4;
	and.pred  	%p3, %p14, %p15;
	add.s32 	%r13, %r1, -1;
	mul.wide.u32 	%rd16, %r13, 4;
	add.s64 	%rd4, %rd2, %rd16;
	mul.wide.u32 	%rd17, %r1, 4;
	add.s64 	%rd5, %rd2, %rd17;
	not.pred 	%p16, %p3;
	@%p16 bra 	$L__BB6_12;
	ld.global.f32 	%f17, [%rd4];
	ld.global.f32 	%f18, [%rd5+4];
	add.f32 	%f19, %f17, %f18;
	ld.global.f32 	%f20, [%rd5];
	fma.rn.f32 	%f21, %f19, 0fBF620676, %f20;
	st.global.f32 	[%rd5], %f21;
$L__BB6_12:
	setp.ne.s32 	%p17, %r1, %r4;
	mul.wide.s32 	%rd18, %r5, 4;
	add.s64 	%rd6, %rd2, %rd18;
	@%p17 bra 	$L__BB6_14;
	ld.global.f32 	%f22, [%rd6+-8];
	ld.global.f32 	%f23, [%rd3];
	fma.rn.f32 	%f24, %f22, 0fBFE20676, %f23;
	st.global.f32 	[%rd3], %f24;
$L__BB6_14:
	bar.sync 	0;
	@%p9 bra 	$L__BB6_16;
	ld.global.f32 	%f25, [%rd3+-4];
	ld.global.f32 	%f26, [%rd3+4];
	add.f32 	%f27, %f25, %f26;
	ld.global.f32 	%f28, [%rd3];
	fma.rn.f32 	%f29, %f27, 0f3D5901AE, %f28;
	st.global.f32 	[%rd3], %f29;
$L__BB6_16:
	not.pred 	%p19, %p22;
	@%p19 bra 	$L__BB6_18;
	ld.global.f32 	%f30, [%rd2+4];
	ld.global.f32 	%f31, [%rd2];
	fma.rn.f32 	%f32, %f30, 0f3DD901AE, %f31;
	st.global.f32 	[%rd2], %f32;
$L__BB6_18:
	bar.sync 	0;
	@%p16 bra 	$L__BB6_20;
	ld.global.f32 	%f33, [%rd4];
	ld.global.f32 	%f34, [%rd5+4];
	add.f32 	%f35, %f33, %f34;
	ld.global.f32 	%f36, [%rd5];
	fma.rn.f32 	%f37, %f35, 0f3FCB0673, %f36;
	st.global.f32 	[%rd5], %f37;
$L__BB6_20:
	setp.ne.s32 	%p21, %r1, %r4;
	@%p21 bra 	$L__BB6_22;
	ld.global.f32 	%f38, [%rd6+-8];
	ld.global.f32 	%f39, [%rd3];
	fma.rn.f32 	%f40, %f38, 0f404B0673, %f39;
	st.global.f32 	[%rd3], %f40;
$L__BB6_22:
	ret;

}
	// .globl	_Z9transposePfS_ii
.visible .entry _Z9transposePfS_ii(
	.param .u64 .ptr .align 1 _Z9transposePfS_ii_param_0,
	.param .u64 .ptr .align 1 _Z9transposePfS_ii_param_1,
	.param .u32 _Z9transposePfS_ii_param_2,
	.param .u32 _Z9transposePfS_ii_param_3
)
{
	.reg .pred 	%p<7>;
	.reg .b32 	%r<25>;
	.reg .b32 	%f<3>;
	.reg .b64 	%rd<9>;
	// demoted variable
	.shared .align 4 .b8 _ZZ9transposePfS_iiE5block[1088];
	ld.param.u64 	%rd1, [_Z9transposePfS_ii_param_0];
	ld.param.u64 	%rd2, [_Z9transposePfS_ii_param_1];
	ld.param.u32 	%r9, [_Z9transposePfS_ii_param_2];
	ld.param.u32 	%r11, [_Z9transposePfS_ii_param_3];
	mov.u32 	%r12, %ctaid.x;
	shl.b32 	%r1, %r12, 4;
	mov.u32 	%r2, %tid.x;
	add.s32 	%r3, %r1, %r2;
	mov.u32 	%r13, %ctaid.y;
	shl.b32 	%r4, %r13, 4;
	mov.u32 	%r5, %tid.y;
	add.s32 	%r14, %r4, %r5;
	setp.ge.u32 	%p1, %r3, %r9;
	setp.ge.u32 	%p2, %r14, %r11;
	or.pred  	%p3, %p1, %p2;
	@%p3 bra 	$L__BB7_2;
	cvta.to.global.u64 	%rd3, %rd2;
	mad.lo.s32 	%r15, %r9, %r14, %r3;
	mul.wide.u32 	%rd4, %r15, 4;
	add.s64 	%rd5, %rd3, %rd4;
	ld.global.f32 	%f1, [%rd5];
	mov.u32 	%r16, _ZZ9transposePfS_iiE5block;
	mad.lo.s32 	%r17, %r5, 68, %r16;
	shl.b32 	%r18, %r2, 2;
	add.s32 	%r19, %r17, %r18;
	st.shared.f32 	[%r19], %f1;
$L__BB7_2:
	bar.sync 	0;
	add.s32 	%r7, %r4, %r2;
	add.s32 	%r8, %r1, %r5;
	setp.ge.u32 	%p4, %r7, %r11;
	setp.ge.u32 	%p5, %r8, %r9;
	or.pred  	%p6, %p5, %p4;
	@%p6 bra 	$L__BB7_4;
	mad.lo.s32 	%r20, %r11, %r8, %r7;
	mov.u32 	%r21, _ZZ9transposePfS_iiE5block;
	mad.lo.s32 	%r22, %r2, 68, %r21;
	shl.b32 	%r23, %r5, 2;
	add.s32 	%r24, %r22, %r23;
	ld.shared.f32 	%f2, [%r24];
	cvta.to.global.u64 	%rd6, %rd1;
	mul.wide.u32 	%rd7, %r20, 4;
	add.s64 	%rd8, %rd6, %rd7;
	st.global.f32 	[%rd8], %f2;
$L__BB7_4:
	ret;

}


// ===== COMPILED SASS (sm_100) =====

	.target	sm_100

	.elftype	@"ET_EXEC"


//--------------------- .note.nv.tkinfo           --------------------------
	.section	.note.nv.tkinfo,"",@"SHT_NOTE"
	.sectionflags	@"SHF_NOTE_NV_TKINFO"
	.tkinfo
        /*0018*/ 	.word	0x00000002
        /*0030*/ 	.string	""
        /*0030*/ 	.string	"ptxas"
        /*0030*/ 	.string	"Cuda compilation tools, release 13.0, V13.0.88"
        /*0030*/ 	.string	"Build cuda_13.0.r13.0/compiler.36424714_0"
        /*0030*/ 	.string	"-arch sm_100 -m 64 "



//--------------------- .note.nv.cuinfo           --------------------------
	.section	.note.nv.cuinfo,"",@"SHT_NOTE"
	.sectionflags	@"SHF_NOTE_NV_CUINFO"
        /*0018*/ 	.short	0x0002
        /*001a*/ 	.short	0x0064
        /*001c*/ 	.short	0x0082
	.zero		2


//--------------------- .nv.info                  --------------------------
	.section	.nv.info,"",@"SHT_CUDA_INFO"
	.align	4


	//----- nvinfo : EIATTR_REGCOUNT
	.align		4
        /*0000*/ 	.byte	0x04, 0x2f
        /*0002*/ 	.short	(.L_1 - .L_0)
	.align		4
.L_0:
        /*0004*/ 	.word	index@(_Z8setToValPhii)
        /*0008*/ 	.word	0x00000008


	//----- nvinfo : EIATTR_FRAME_SIZE
	.align		4
.L_1:
        /*000c*/ 	.byte	0x04, 0x11
        /*000e*/ 	.short	(.L_3 - .L_2)
	.align		4
.L_2:
        /*0010*/ 	.word	index@(_Z8setToValPhii)
        /*0014*/ 	.word	0x00000000


	//----- nvinfo : EIATTR_REGCOUNT
	.align		4
.L_3:
        /*0018*/ 	.byte	0x04, 0x2f
        /*001a*/ 	.short	(.L_5 - .L_4)
	.align		4
.L_4:
        /*001c*/ 	.word	index@(_Z11edge_detectPhS_ii)
        /*0020*/ 	.word	0x0000001c


	//----- nvinfo : EIATTR_FRAME_SIZE
	.align		4
.L_5:
        /*0024*/ 	.byte	0x04, 0x11
        /*0026*/ 	.short	(.L_7 - .L_6)
	.align		4
.L_6:
        /*0028*/ 	.word	index@(_Z11edge_detectPhS_ii)
        /*002c*/ 	.word	0x00000000


	//----- nvinfo : EIATTR_REGCOUNT
	.align		4
.L_7:
        /*0030*/ 	.byte	0x04, 0x2f
        /*0032*/ 	.short	(.L_9 - .L_8)
	.align		4
.L_8:
        /*0034*/ 	.word	index@(_Z8quantizePfifi)
        /*0038*/ 	.word	0x00000011


	//----- nvinfo : EIATTR_FRAME_SIZE
	.align		4
.L_9:
        /*003c*/ 	.byte	0x04, 0x11
        /*003e*/ 	.short	(.L_11 - .L_10)
	.align		4
.L_10:
        /*0040*/ 	.word	index@($__internal_4_$__cuda_sm3x_div_rn_noftz_f32_slowpath)
        /*0044*/ 	.word	0x00000000


	//----- nvinfo : EIATTR_FRAME_SIZE
	.align		4
.L_11:
        /*0048*/ 	.byte	0x04, 0x11
        /*004a*/ 	.short	(.L_13 - .L_12)
	.align		4
.L_12:
        /*004c*/ 	.word	index@(_Z8quantizePfifi)
        /*0050*/ 	.word	0x00000000


	//----- nvinfo : EIATTR_REGCOUNT
	.align		4
.L_13:
        /*0054*/ 	.byte	0x04, 0x2f
        /*0056*/ 	.short	(.L_15 - .L_14)
	.align		4
.L_14:
        /*0058*/ 	.word	index@(_Z5fwt97PfPhS_i)
        /*005c*/ 	.word	0x00000011


	//----- nvinfo : EIATTR_FRAME_SIZE
	.align		4
.L_15:
        /*0060*/ 	.byte	0x04, 0x11
        /*0062*/ 	.short	(.L_17 - .L_16)
	.align		4
.L_16:
        /*0064*/ 	.word	index@($__internal_3_$__cuda_sm3x_div_rn_noftz_f32_slowpath)
        /*0068*/ 	.word	0x00000000


	//----- nvinfo : EIATTR_FRAME_SIZE
	.align		4
.L_17:
        /*006c*/ 	.byte	0x04, 0x11
        /*006e*/ 	.short	(.L_19 - .L_18)
	.align		4
.L_18:
        /*0070*/ 	.word	index@(_Z5fwt97PfPhS_i)
        /*0074*/ 	.word	0x00000000


	//----- nvinfo : EIATTR_REGCOUNT
	.align		4
.L_19:
        /*0078*/ 	.byte	0x04, 0x2f
        /*007a*/ 	.short	(.L_21 - .L_20)
	.align		4
.L_20:
        /*007c*/ 	.word	index@(_Z5fwt97PfS_i)
        /*0080*/ 	.word	0x00000014


	//----- nvinfo : EIATTR_FRAME_SIZE
	.align		4
.L_21:
        /*0084*/ 	.byte	0x04, 0x11
        /*0086*/ 	.short	(.L_23 - .L_22)
	.align		4
.L_22:
        /*0088*/ 	.word	index@($__internal_2_$__cuda_sm3x_div_rn_noftz_f32_slowpath)
        /*008c*/ 	.word	0x00000000


	//----- nvinfo : EIATTR_FRAME_SIZE
	.align		4
.L_23:
        /*0090*/ 	.byte	0x04, 0x11
        /*0092*/ 	.short	(.L_25 - .L_24)
	.align		4
.L_24:
        /*0094*/ 	.word	index@(_Z5fwt97PfS_i)
        /*0098*/ 	.word	0x00000000


	//----- nvinfo : EIATTR_REGCOUNT
	.align		4
.L_25:
        /*009c*/ 	.byte	0x04, 0x2f
        /*009e*/ 	.short	(.L_27 - .L_26)
	.align		4
.L_26:
        /*00a0*/ 	.word	index@(_Z5iwt97PhPfS0_i)
        /*00a4*/ 	.word	0x00000010


	//----- nvinfo : EIATTR_FRAME_SIZE
	.align		4
.L_27:
        /*00a8*/ 	.byte	0x04, 0x11
        /*00aa*/ 	.short	(.L_29 - .L_28)
	.align		4
.L_28:
        /*00ac*/ 	.word	index@($__internal_1_$__cuda_sm3x_div_rn_noftz_f32_slowpath)
        /*00b0*/ 	.word	0x00000000


	//----- nvinfo : EIATTR_FRAME_SIZE
	.align		4
.L_29:
        /*00b4*/ 	.byte	0x04, 0x11
        /*00b6*/ 	.short	(.L_31 - .L_30)
	.align		4
.L_30:
        /*00b8*/ 	.word	index@(_Z5iwt97PhPfS0_i)
        /*00bc*/ 	.word	0x00000000


	//----- nvinfo : EIATTR_REGCOUNT
	.align		4
.L_31:
        /*00c0*/ 	.byte	0x04, 0x2f
        /*00c2*/ 	.short	(.L_33 - .L_32)
	.align		4
.L_32:
        /*00c4*/ 	.word	index@(_Z5iwt97PfS_i)
        /*00c8*/ 	.word	0x00000010


	//----- nvinfo : EIATTR_FRAME_SIZE
	.align		4
.L_33:
        /*00cc*/ 	.byte	0x04, 0x11
        /*00ce*/ 	.short	(.L_35 - .L_34)
	.align		4
.L_34:
        /*00d0*/ 	.word	index@($__internal_0_$__cuda_sm3x_div_rn_noftz_f32_slowpath)
        /*00d4*/ 	.word	0x00000000


	//----- nvinfo : EIATTR_FRAME_SIZE
	.align		4
.L_35:
        /*00d8*/ 	.byte	0x04, 0x11
        /*00da*/ 	.short	(.L_37 - .L_36)
	.align		4
.L_36:
        /*00dc*/ 	.word	index@(_Z5iwt97PfS_i)
        /*00e0*/ 	.word	0x00000000


	//----- nvinfo : EIATTR_REGCOUNT
	.align		4
.L_37:
        /*00e4*/ 	.byte	0x04, 0x2f
        /*00e6*/ 	.short	(.L_39 - .L_38)
	.align		4
.L_38:
        /*00e8*/ 	.word	index@(_Z9transposePfS_ii)
        /*00ec*/ 	.word	0x0000000c


	//----- nvinfo : EIATTR_FRAME_SIZE
	.align		4
.L_39:
        /*00f0*/ 	.byte	0x04, 0x11
        /*00f2*/ 	.short	(.L_41 - .L_40)
	.align		4
.L_40:
        /*00f4*/ 	.word	index@(_Z9transposePfS_ii)
        /*00f8*/ 	.word	0x00000000


	//----- nvinfo : EIATTR_MIN_STACK_SIZE
	.align		4
.L_41:
        /*00fc*/ 	.byte	0x04, 0x12
        /*00fe*/ 	.short	(.L_43 - .L_42)
	.align		4
.L_42:
        /*0100*/ 	.word	index@(_Z9transposePfS_ii)
        /*0104*/ 	.word	0x00000000


	//----- nvinfo : EIATTR_MIN_STACK_SIZE
	.align		4
.L_43:
        /*0108*/ 	.byte	0x04, 0x12
        /*010a*/ 	.short	(.L_45 - .L_44)
	.align		4
.L_44:
        /*010c*/ 	.word	index@(_Z5iwt97PfS_i)
        /*0110*/ 	.word	0x00000000


	//----- nvinfo : EIATTR_MIN_STACK_SIZE
	.align		4
.L_45:
        /*0114*/ 	.byte	0x04, 0x12
        /*0116*/ 	.short	(.L_47 - .L_46)
	.align		4
.L_46:
        /*0118*/ 	.word	index@(_Z5iwt97PhPfS0_i)
        /*011c*/ 	.word	0x00000000


	//----- nvinfo : EIATTR_MIN_STACK_SIZE
	.align		4
.L_47:
        /*0120*/ 	.byte	0x04, 0x12
        /*0122*/ 	.short	(.L_49 - .L_48)
	.align		4
.L_48:
        /*0124*/ 	.word	index@(_Z5fwt97PfS_i)
        /*0128*/ 	.word	0x00000000


	//----- nvinfo : EIATTR_MIN_STACK_SIZE
	.align		4
.L_49:
        /*012c*/ 	.byte	0x04, 0x12
        /*012e*/ 	.short	(.L_51 - .L_50)
	.align		4
.L_50:
        /*0130*/ 	.word	index@(_Z5fwt97PfPhS_i)
        /*0134*/ 	.word	0x00000000


	//----- nvinfo : EIATTR_MIN_STACK_SIZE
	.align		4
.L_51:
        /*0138*/ 	.byte	0x04, 0x12
        /*013a*/ 	.short	(.L_53 - .L_52)
	.align		4
.L_52:
        /*013c*/ 	.word	index@(_Z8quantizePfifi)
        /*0140*/ 	.word	0x00000000


	//----- nvinfo : EIATTR_MIN_STACK_SIZE
	.align		4
.L_53:
        /*0144*/ 	.byte	0x04, 0x12
        /*0146*/ 	.short	(.L_55 - .L_54)
	.align		4
.L_54:
        /*0148*/ 	.word	index@(_Z11edge_detectPhS_ii)
        /*014c*/ 	.word	0x00000000


	//----- nvinfo : EIATTR_MIN_STACK_SIZE
	.align		4
.L_55:
        /*0150*/ 	.byte	0x04, 0x12
        /*0152*/ 	.short	(.L_57 - .L_56)
	.align		4
.L_56:
        /*0154*/ 	.word	index@(_Z8setToValPhii)
        /*0158*/ 	.word	0x00000000
.L_57:


//--------------------- .nv.compat                --------------------------
	.section	.nv.compat,"",@"SHT_CUDA_COMPAT_INFO"
	.align	4
        /*0000*/ 	.byte	0x02, 0x09, 0x00, 0x00, 0x02, 0x02, 0x01, 0x00, 0x02, 0x05, 0x05, 0x00, 0x03, 0x07, 0x01, 0x01
        /*0010*/ 	.byte	0x02, 0x03, 0x00, 0x00, 0x02, 0x06, 0x01, 0x00, 0x04, 0x0b, 0x08, 0x00, 0x01, 0x00, 0x00, 0x00
        /*0020*/ 	.byte	0x00, 0x00, 0x00, 0x00


//--------------------- .nv.info._Z9transposePfS_ii --------------------------
	.section	.nv.info._Z9transposePfS_ii,"",@"SHT_CUDA_INFO"
	.sectionflags	@""
	.align	4


	//----- nvinfo : EIATTR_CUDA_API_VERSION
	.align		4
        /*0000*/ 	.byte	0x04, 0x37
        /*0002*/ 	.short	(.L_59 - .L_58)
.L_58:
        /*0004*/ 	.word	0x00000082


	//----- nvinfo : EIATTR_KPARAM_INFO
	.align		4
.L_59:
        /*0008*/ 	.byte	0x04, 0x17
        /*000a*/ 	.short	(.L_61 - .L_60)
.L_60:
        /*000c*/ 	.word	0x00000000
        /*0010*/ 	.short	0x0003
        /*0012*/ 	.short	0x0014
        /*0014*/ 	.byte	0x00, 0xf0, 0x11, 0x00


	//----- nvinfo : EIATTR_KPARAM_INFO
	.align		4
.L_61:
        /*0018*/ 	.byte	0x04, 0x17
        /*001a*/ 	.short	(.L_63 - .L_62)
.L_62:
        /*001c*/ 	.word	0x00000000
        /*0020*/ 	.short	0x0002
        /*0022*/ 	.short	0x0010
        /*0024*/ 	.byte	0x00, 0xf0, 0x11, 0x00


	//----- nvinfo : EIATTR_KPARAM_INFO
	.align		4
.L_63:
        /*0028*/ 	.byte	0x04, 0x17
        /*002a*/ 	.short	(.L_65 - .L_64)
.L_64:
        /*002c*/ 	.word	0x00000000
        /*0030*/ 	.short	0x0001
        /*0032*/ 	.short	0x0008
        /*0034*/ 	.byte	0x00, 0xf5, 0x21, 0x00


	//----- nvinfo : EIATTR_KPARAM_INFO
	.align		4
.L_65:
        /*0038*/ 	.byte	0x04, 0x17
        /*003a*/ 	.short	(.L_67 - .L_66)
.L_66:
        /*003c*/ 	.word	0x00000000
        /*0040*/ 	.short	0x0000
        /*0042*/ 	.short	0x0000
        /*0044*/ 	.byte	0x00, 0xf5, 0x21, 0x00


	//----- nvinfo : EIATTR_SPARSE_MMA_MASK
	.align		4
.L_67:
        /*0048*/ 	.byte	0x03, 0x50
        /*004a*/ 	.short	0x0000


	//----- nvinfo : EIATTR_MAXREG_COUNT
	.align		4
        /*004c*/ 	.byte	0x03, 0x1b
        /*004e*/ 	.short	0x00ff


	//----- nvinfo : EIATTR_NUM_BARRIERS
	.align		4
        /*0050*/ 	.byte	0x02, 0x4c
        /*0052*/ 	.byte	0x01
	.zero		1


	//----- nvinfo : EIATTR_MERCURY_ISA_VERSION
	.align		4
        /*0054*/ 	.byte	0x03, 0x5f
        /*0056*/ 	.short	0x0101


	//----- nvinfo : EIATTR_VRC_CTA_INIT_COUNT
	.align		4
        /*0058*/ 	.byte	0x02, 0x4a
	.zero		1
	.zero		1


	//----- nvinfo : EIATTR_EXIT_INSTR_OFFSETS
	.align		4
        /*005c*/ 	.byte	0x04, 0x1c
        /*005e*/ 	.short	(.L_69 - .L_68)


	//   ....[0]....
.L_68:
        /*0060*/ 	.word	0x000001a0


	//   ....[1]....
        /*0064*/ 	.word	0x00000250


	//----- nvinfo : EIATTR_CBANK_PARAM_SIZE
	.align		4
.L_69:
        /*0068*/ 	.byte	0x03, 0x19
        /*006a*/ 	.short	0x0018


	//----- nvinfo : EIATTR_PARAM_CBANK
	.align		4
        /*006c*/ 	.byte	0x04, 0x0a
        /*006e*/ 	.short	(.L_71 - .L_70)
	.align		4
.L_70:
        /*0070*/ 	.word	index@(.nv.constant0._Z9transposePfS_ii)
        /*0074*/ 	.short	0x0380
        /*0076*/ 	.short	0x0018


	//----- nvinfo : EIATTR_SW_WAR
	.align		4
.L_71:
        /*0078*/ 	.byte	0x04, 0x36
        /*007a*/ 	.short	(.L_73 - .L_72)
.L_72:
        /*007c*/ 	.word	0x00000008
.L_73:


//--------------------- .nv.info._Z5iwt97PfS_i    --------------------------
	.section	.nv.info._Z5iwt97PfS_i,"",@"SHT_CUDA_INFO"
	.sectionflags	@""
	.align	4


	//----- nvinfo : EIATTR_CUDA_API_VERSION
	.align		4
        /*0000*/ 	.byte	0x04, 0x37
        /*0002*/ 	.short	(.L_75 - .L_74)
.L_74:
        /*0004*/ 	.word	0x00000082


	//----- nvinfo : EIATTR_KPARAM_INFO
	.align		4
.L_75:
        /*0008*/ 	.byte	0x04, 0x17
        /*000a*/ 	.short	(.L_77 - .L_76)
.L_76:
        /*000c*/ 	.word	0x00000000
        /*0010*/ 	.short	0x0002
        /*0012*/ 	.short	0x0010
        /*0014*/ 	.byte	0x00, 0xf0, 0x11, 0x00


	//----- nvinfo : EIATTR_KPARAM_INFO
	.align		4
.L_77:
        /*0018*/ 	.byte	0x04, 0x17
        /*001a*/ 	.short	(.L_79 - .L_78)
.L_78:
        /*001c*/ 	.word	0x00000000
        /*0020*/ 	.short	0x0001
        /*0022*/ 	.short	0x0008
        /*0024*/ 	.byte	0x00, 0xf5, 0x21, 0x00


	//----- nvinfo : EIATTR_KPARAM_INFO
	.align		4
.L_79:
        /*0028*/ 	.byte	0x04, 0x17
        /*002a*/ 	.short	(.L_81 - .L_80)
.L_80:
        /*002c*/ 	.word	0x00000000
        /*0030*/ 	.short	0x0000
        /*0032*/ 	.short	0x0000
        /*0034*/ 	.byte	0x00, 0xf5, 0x21, 0x00


	//----- nvinfo : EIATTR_SPARSE_MMA_MASK
	.align		4
.L_81:
        /*0038*/ 	.byte	0x03, 0x50
        /*003a*/ 	.short	0x0000


	//----- nvinfo : EIATTR_MAXREG_COUNT
	.align		4
        /*003c*/ 	.byte	0x03, 0x1b
        /*003e*/ 	.short	0x00ff


	//----- nvinfo : EIATTR_NUM_BARRIERS
	.align		4
        /*0040*/ 	.byte	0x02, 0x4c
        /*0042*/ 	.byte	0x01
	.zero		1


	//----- nvinfo : EIATTR_MERCURY_ISA_VERSION
	.align		4
        /*0044*/ 	.byte	0x03, 0x5f
        /*0046*/ 	.short	0x0101


	//----- nvinfo : EIATTR_VRC_CTA_INIT_COUNT
	.align		4
        /*0048*/ 	.byte	0x02, 0x4a
	.zero		1
	.zero		1


	//----- nvinfo : EIATTR_EXIT_INSTR_OFFSETS
	.align		4
        /*004c*/ 	.byte	0x04, 0x1c
        /*004e*/ 	.short	(.L_83 - .L_82)


	//   ....[0]....
.L_82:
        /*0050*/ 	.word	0x00000070


	//   ....[1]....
        /*0054*/ 	.word	0x00000840


	//   ....[2]....
        /*0058*/ 	.word	0x00000890


	//----- nvinfo : EIATTR_CRS_STACK_SIZE
	.align		4
.L_83:
        /*005c*/ 	.byte	0x04, 0x1e
        /*005e*/ 	.short	(.L_85 - .L_84)
.L_84:
        /*0060*/ 	.word	0x00000000


	//----- nvinfo : EIATTR_CBANK_PARAM_SIZE
	.align		4
.L_85:
        /*0064*/ 	.byte	0x03, 0x19
        /*0066*/ 	.short	0x0014


	//----- nvinfo : EIATTR_PARAM_CBANK
	.align		4
        /*0068*/ 	.byte	0x04, 0x0a
        /*006a*/ 	.short	(.L_87 - .L_86)
	.align		4
.L_86:
        /*006c*/ 	.word	index@(.nv.constant0._Z5iwt97PfS_i)
        /*0070*/ 	.short	0x0380
        /*0072*/ 	.short	0x0014


	//----- nvinfo : EIATTR_SW_WAR
	.align		4
.L_87:
        /*0074*/ 	.byte	0x04, 0x36
        /*0076*/ 	.short	(.L_89 - .L_88)
.L_88:
        /*0078*/ 	.word	0x00000008
.L_89:


//--------------------- .nv.info._Z5iwt97PhPfS0_i --------------------------
	.section	.nv.info._Z5iwt97PhPfS0_i,"",@"SHT_CUDA_INFO"
	.sectionflags	@""
	.align	4


	//----- nvinfo : EIATTR_CUDA_API_VERSION
	.align		4
        /*0000*/ 	.byte	0x04, 0x37
        /*0002*/ 	.short	(.L_91 - .L_90)
.L_90:
        /*0004*/ 	.word	0x00000082


	//----- nvinfo : EIATTR_KPARAM_INFO
	.align		4
.L_91:
        /*0008*/ 	.byte	0x04, 0x17
        /*000a*/ 	.short	(.L_93 - .L_92)
.L_92:
        /*000c*/ 	.word	0x00000000
        /*0010*/ 	.short	0x0003
        /*0012*/ 	.short	0x0018
        /*0014*/ 	.byte	0x00, 0xf0, 0x11, 0x00


	//----- nvinfo : EIATTR_KPARAM_INFO
	.align		4
.L_93:
        /*0018*/ 	.byte	0x04, 0x17
        /*001a*/ 	.short	(.L_95 - .L_94)
.L_94:
        /*001c*/ 	.word	0x00000000
        /*0020*/ 	.short	0x0002
        /*0022*/ 	.short	0x0010
        /*0024*/ 	.byte	0x00, 0xf5, 0x21, 0x00


	//----- nvinfo : EIATTR_KPARAM_INFO
	.align		4
.L_95:
        /*0028*/ 	.byte	0x04, 0x17
        /*002a*/ 	.short	(.L_97 - .L_96)
.L_96:
        /*002c*/ 	.word	0x00000000
        /*0030*/ 	.short	0x0001
        /*0032*/ 	.short	0x0008
        /*0034*/ 	.byte	0x00, 0xf5, 0x21, 0x00


	//----- nvinfo : EIATTR_KPARAM_INFO
	.align		4
.L_97:
        /*0038*/ 	.byte	0x04, 0x17
        /*003a*/ 	.short	(.L_99 - .L_98)
.L_98:
        /*003c*/ 	.word	0x00000000
        /*0040*/ 	.short	0x0000
        /*0042*/ 	.short	0x0000
        /*0044*/ 	.byte	0x00, 0xf5, 0x21, 0x00


	//----- nvinfo : EIATTR_SPARSE_MMA_MASK
	.align		4
.L_99:
        /*0048*/ 	.byte	0x03, 0x50
        /*004a*/ 	.short	0x0000


	//----- nvinfo : EIATTR_MAXREG_COUNT
	.align		4
        /*004c*/ 	.byte	0x03, 0x1b
        /*004e*/ 	.short	0x00ff


	//----- nvinfo : EIATTR_NUM_BARRIERS
	.align		4
        /*0050*/ 	.byte	0x02, 0x4c
        /*0052*/ 	.byte	0x01
	.zero		1


	//----- nvinfo : EIATTR_MERCURY_ISA_VERSION
	.align		4
        /*0054*/ 	.byte	0x03, 0x5f
        /*0056*/ 	.short	0x0101


	//----- nvinfo : EIATTR_VRC_CTA_INIT_COUNT
	.align		4
        /*0058*/ 	.byte	0x02, 0x4a
	.zero		1
	.zero		1


	//----- nvinfo : EIATTR_EXIT_INSTR_OFFSETS
	.align		4
        /*005c*/ 	.byte	0x04, 0x1c
        /*005e*/ 	.short	(.L_101 - .L_100)


	//   ....[0]....
.L_100:
        /*0060*/ 	.word	0x00000070


	//   ....[1]....
        /*0064*/ 	.word	0x000009a0


	//----- nvinfo : EIATTR_CRS_STACK_SIZE
	.align		4
.L_101:
        /*0068*/ 	.byte	0x04, 0x1e
        /*006a*/ 	.short	(.L_103 - .L_102)
.L_102:
        /*006c*/ 	.word	0x00000000


	//----- nvinfo : EIATTR_CBANK_PARAM_SIZE
	.align		4
.L_103:
        /*0070*/ 	.byte	0x03, 0x19
        /*0072*/ 	.short	0x001c


	//----- nvinfo : EIATTR_PARAM_CBANK
	.align		4
        /*0074*/ 	.byte	0x04, 0x0a
        /*0076*/ 	.short	(.L_105 - .L_104)
	.align		4
.L_104:
        /*0078*/ 	.word	index@(.nv.constant0._Z5iwt97PhPfS0_i)
        /*007c*/ 	.short	0x0380
        /*007e*/ 	.short	0x001c


	//----- nvinfo : EIATTR_SW_WAR
	.align		4
.L_105:
        /*0080*/ 	.byte	0x04, 0x36
        /*0082*/ 	.short	(.L_107 - .L_106)
.L_106:
        /*0084*/ 	.word	0x00000008
.L_107:


//--------------------- .nv.info._Z5fwt97PfS_i    --------------------------
	.section	.nv.info._Z5fwt97PfS_i,"",@"SHT_CUDA_INFO"
	.sectionflags	@""
	.align	4


	//----- nvinfo : EIATTR_CUDA_API_VERSION
	.align		4
        /*0000*/ 	.byte	0x04, 0x37
        /*0002*/ 	.short	(.L_109 - .L_108)
.L_108:
        /*0004*/ 	.word	0x00000082


	//----- nvinfo : EIATTR_KPARAM_INFO
	.align		4
.L_109:
        /*0008*/ 	.byte	0x04, 0x17
        /*000a*/ 	.short	(.L_111 - .L_110)
.L_110:
        /*000c*/ 	.word	0x00000000
        /*0010*/ 	.short	0x0002
        /*0012*/ 	.short	0x0010
        /*0014*/ 	.byte	0x00, 0xf0, 0x11, 0x00


	//----- nvinfo : EIATTR_KPARAM_INFO
	.align		4
.L_111:
        /*0018*/ 	.byte	0x04, 0x17
        /*001a*/ 	.short	(.L_113 - .L_112)
.L_112:
        /*001c*/ 	.word	0x00000000
        /*0020*/ 	.short	0x0001
        /*0022*/ 	.short	0x0008
        /*0024*/ 	.byte	0x00, 0xf5, 0x21, 0x00


	//----- nvinfo : EIATTR_KPARAM_INFO
	.align		4
.L_113:
        /*0028*/ 	.byte	0x04, 0x17
        /*002a*/ 	.short	(.L_115 - .L_114)
.L_114:
        /*002c*/ 	.word	0x00000000
        /*0030*/ 	.short	0x0000
        /*0032*/ 	.short	0x0000
        /*0034*/ 	.byte	0x00, 0xf5, 0x21, 0x00


	//----- nvinfo : EIATTR_SPARSE_MMA_MASK
	.align		4
.L_115:
        /*0038*/ 	.byte	0x03, 0x50
        /*003a*/ 	.short	0x0000


	//----- nvinfo : EIATTR_MAXREG_COUNT
	.align		4
        /*003c*/ 	.byte	0x03, 0x1b
        /*003e*/ 	.short	0x00ff


	//----- nvinfo : EIATTR_NUM_BARRIERS
	.align		4
        /*0040*/ 	.byte	0x02, 0x4c
        /*0042*/ 	.byte	0x01
	.zero		1


	//----- nvinfo : EIATTR_MERCURY_ISA_VERSION
	.align		4
        /*0044*/ 	.byte	0x03, 0x5f
        /*0046*/ 	.short	0x0101


	//----- nvinfo : EIATTR_VRC_CTA_INIT_COUNT
	.align		4
        /*0048*/ 	.byte	0x02, 0x4a
	.zero		1
	.zero		1


	//----- nvinfo : EIATTR_EXIT_INSTR_OFFSETS
	.align		4
        /*004c*/ 	.byte	0x04, 0x1c
        /*004e*/ 	.short	(.L_117 - .L_116)


	//   ....[0]....
.L_116:
        /*0050*/ 	.word	0x00000070


	//   ....[1]....
        /*0054*/ 	.word	0x00000810


	//----- nvinfo : EIATTR_CRS_STACK_SIZE
	.align		4
.L_117:
        /*0058*/ 	.byte	0x04, 0x1e
        /*005a*/ 	.short	(.L_119 - .L_118)
.L_118:
        /*005c*/ 	.word	0x00000000


	//----- nvinfo : EIATTR_CBANK_PARAM_SIZE
	.align		4
.L_119:
        /*0060*/ 	.byte	0x03, 0x19
        /*0062*/ 	.short	0x0014


	//----- nvinfo : EIATTR_PARAM_CBANK
	.align		4
        /*0064*/ 	.byte	0x04, 0x0a
        /*0066*/ 	.short	(.L_121 - .L_120)
	.align		4
.L_120:
        /*0068*/ 	.word	index@(.nv.constant0._Z5fwt97PfS_i)
        /*006c*/ 	.short	0x0380
        /*006e*/ 	.short	0x0014


	//----- nvinfo : EIATTR_SW_WAR
	.align		4
.L_121:
        /*0070*/ 	.byte	0x04, 0x36
        /*0072*/ 	.short	(.L_123 - .L_122)
.L_122:
        /*0074*/ 	.word	0x00000008
.L_123:


//--------------------- .nv.info._Z5fwt97PfPhS_i  --------------------------
	.section	.nv.info._Z5fwt97PfPhS_i,"",@"SHT_CUDA_INFO"
	.sectionflags	@""
	.align	4


	//----- nvinfo : EIATTR_CUDA_API_VERSION
	.align		4
        /*0000*/ 	.byte	0x04, 0x37
        /*0002*/ 	.short	(.L_125 - .L_124)
.L_124:
        /*0004*/ 	.word	0x00000082


	//----- nvinfo : EIATTR_KPARAM_INFO
	.align		4
.L_125:
        /*0008*/ 	.byte	0x04, 0x17
        /*000a*/ 	.short	(.L_127 - .L_126)
.L_126:
        /*000c*/ 	.word	0x00000000
        /*0010*/ 	.short	0x0003
        /*0012*/ 	.short	0x0018
        /*0014*/ 	.byte	0x00, 0xf0, 0x11, 0x00


	//----- nvinfo : EIATTR_KPARAM_INFO
	.align		4
.L_127:
        /*0018*/ 	.byte	0x04, 0x17
        /*001a*/ 	.short	(.L_129 - .L_128)
.L_128:
        /*001c*/ 	.word	0x00000000
        /*0020*/ 	.short	0x0002
        /*0022*/ 	.short	0x0010
        /*0024*/ 	.byte	0x00, 0xf5, 0x21, 0x00


	//----- nvinfo : EIATTR_KPARAM_INFO
	.align		4
.L_129:
        /*0028*/ 	.byte	0x04, 0x17
        /*002a*/ 	.short	(.L_131 - .L_130)
.L_130:
        /*002c*/ 	.word	0x00000000
        /*0030*/ 	.short	0x0001
        /*0032*/ 	.short	0x0008
        /*0034*/ 	.byte	0x00, 0xf5, 0x21, 0x00


	//----- nvinfo : EIATTR_KPARAM_INFO
	.align		4
.L_131:
        /*0038*/ 	.byte	0x04, 0x17
        /*003a*/ 	.short	(.L_133 - .L_132)
.L_132:
        /*003c*/ 	.word	0x00000000
        /*0040*/ 	.short	0x0000
        /*0042*/ 	.short	0x0000
        /*0044*/ 	.byte	0x00, 0xf5, 0x21, 0x00


	//----- nvinfo : EIATTR_SPARSE_MMA_MASK
	.align		4
.L_133:
        /*0048*/ 	.byte	0x03, 0x50
        /*004a*/ 	.short	0x0000


	//----- nvinfo : EIATTR_MAXREG_COUNT
	.align		4
        /*004c*/ 	.byte	0x03, 0x1b
        /*004e*/ 	.short	0x00ff


	//----- nvinfo : EIATTR_NUM_BARRIERS
	.align		4
        /*0050*/ 	.byte	0x02, 0x4c
        /*0052*/ 	.byte	0x01
	.zero		1


	//----- nvinfo : EIATTR_MERCURY_ISA_VERSION
	.align		4
        /*0054*/ 	.byte	0x03, 0x5f
        /*0056*/ 	.short	0x0101


	//----- nvinfo : EIATTR_VRC_CTA_INIT_COUNT
	.align		4
        /*0058*/ 	.byte	0x02, 0x4a
	.zero		1
	.zero		1


	//----- nvinfo : EIATTR_EXIT_INSTR_OFFSETS
	.align		4
        /*005c*/ 	.byte	0x04, 0x1c
        /*005e*/ 	.short	(.L_135 - .L_134)


	//   ....[0]....
.L_134:
        /*0060*/ 	.word	0x00000070


	//   ....[1]....
        /*0064*/ 	.word	0x000008c0


	//----- nvinfo : EIATTR_CRS_STACK_SIZE
	.align		4
.L_135:
        /*0068*/ 	.byte	0x04, 0x1e
        /*006a*/ 	.short	(.L_137 - .L_136)
.L_136:
        /*006c*/ 	.word	0x00000000


	//----- nvinfo : EIATTR_CBANK_PARAM_SIZE
	.align		4
.L_137:
        /*0070*/ 	.byte	0x03, 0x19
        /*0072*/ 	.short	0x001c


	//----- nvinfo : EIATTR_PARAM_CBANK
	.align		4
        /*0074*/ 	.byte	0x04, 0x0a
        /*0076*/ 	.short	(.L_139 - .L_138)
	.align		4
.L_138:
        /*0078*/ 	.word	index@(.nv.constant0._Z5fwt97PfPhS_i)
        /*007c*/ 	.short	0x0380
        /*007e*/ 	.short	0x001c


	//----- nvinfo : EIATTR_SW_WAR
	.align		4
.L_139:
        /*0080*/ 	.byte	0x04, 0x36
        /*0082*/ 	.short	(.L_141 - .L_140)
.L_140:
        /*0084*/ 	.word	0x00000008
.L_141:


//--------------------- .nv.info._Z8quantizePfifi --------------------------
	.section	.nv.info._Z8quantizePfifi,"",@"SHT_CUDA_INFO"
	.sectionflags	@""
	.align	4


	//----- nvinfo : EIATTR_CUDA_API_VERSION
	.align		4
        /*0000*/ 	.byte	0x04, 0x37
        /*0002*/ 	.short	(.L_143 - .L_142)
.L_142:
        /*0004*/ 	.word	0x00000082


	//----- nvinfo : EIATTR_KPARAM_INFO
	.align		4
.L_143:
        /*0008*/ 	.byte	0x04, 0x17
        /*000a*/ 	.short	(.L_145 - .L_144)
.L_144:
        /*000c*/ 	.word	0x00000000
        /*0010*/ 	.short	0x0003
        /*0012*/ 	.short	0x0010
        /*0014*/ 	.byte	0x00, 0xf0, 0x11, 0x00


	//----- nvinfo : EIATTR_KPARAM_INFO
	.align		4
.L_145:
        /*0018*/ 	.byte	0x04, 0x17
        /*001a*/ 	.short	(.L_147 - .L_146)
.L_146:
        /*001c*/ 	.word	0x00000000
        /*0020*/ 	.short	0x0002
        /*0022*/ 	.short	0x000c
        /*0024*/ 	.byte	0x00, 0xf0, 0x11, 0x00


	//----- nvinfo : EIATTR_KPARAM_INFO
	.align		4
.L_147:
        /*0028*/ 	.byte	0x04, 0x17
        /*002a*/ 	.short	(.L_149 - .L_148)
.L_148:
        /*002c*/ 	.word	0x00000000
        /*0030*/ 	.short	0x0001
        /*0032*/ 	.short	0x0008
        /*0034*/ 	.byte	0x00, 0xf0, 0x11, 0x00


	//----- nvinfo : EIATTR_KPARAM_INFO
	.align		4
.L_149:
        /*0038*/ 	.byte	0x04, 0x17
        /*003a*/ 	.short	(.L_151 - .L_150)
.L_150:
        /*003c*/ 	.word	0x00000000
        /*0040*/ 	.short	0x0000
        /*0042*/ 	.short	0x0000
        /*0044*/ 	.byte	0x00, 0xf5, 0x21, 0x00


	//----- nvinfo : EIATTR_SPARSE_MMA_MASK
	.align		4
.L_151:
        /*0048*/ 	.byte	0x03, 0x50
        /*004a*/ 	.short	0x0000


	//----- nvinfo : EIATTR_MAXREG_COUNT
	.align		4
        /*004c*/ 	.byte	0x03, 0x1b
        /*004e*/ 	.short	0x00ff


	//----- nvinfo : EIATTR_MERCURY_ISA_VERSION
	.align		4
        /*0050*/ 	.byte	0x03, 0x5f
        /*0052*/ 	.short	0x0101


	//----- nvinfo : EIATTR_VRC_CTA_INIT_COUNT
	.align		4
        /*0054*/ 	.byte	0x02, 0x4a
	.zero		1
	.zero		1


	//----- nvinfo : EIATTR_EXIT_INSTR_OFFSETS
	.align		4
        /*0058*/ 	.byte	0x04, 0x1c
        /*005a*/ 	.short	(.L_153 - .L_152)


	//   ....[0]....
.L_152:
        /*005c*/ 	.word	0x00000070


	//   ....[1]....
        /*0060*/ 	.word	0x00000310


	//----- nvinfo : EIATTR_CRS_STACK_SIZE
	.align		4
.L_153:
        /*0064*/ 	.byte	0x04, 0x1e
        /*0066*/ 	.short	(.L_155 - .L_154)
.L_154:
        /*0068*/ 	.word	0x00000000


	//----- nvinfo : EIATTR_CBANK_PARAM_SIZE
	.align		4
.L_155:
        /*006c*/ 	.byte	0x03, 0x19
        /*006e*/ 	.short	0x0014


	//----- nvinfo : EIATTR_PARAM_CBANK
	.align		4
        /*0070*/ 	.byte	0x04, 0x0a
        /*0072*/ 	.short	(.L_157 - .L_156)
	.align		4
.L_156:
        /*0074*/ 	.word	index@(.nv.constant0._Z8quantizePfifi)
        /*0078*/ 	.short	0x0380
        /*007a*/ 	.short	0x0014


	//----- nvinfo : EIATTR_SW_WAR
	.align		4
.L_157:
        /*007c*/ 	.byte	0x04, 0x36
        /*007e*/ 	.short	(.L_159 - .L_158)
.L_158:
        /*0080*/ 	.word	0x00000008
.L_159:


//--------------------- .nv.info._Z11edge_detectPhS_ii --------------------------
	.section	.nv.info._Z11edge_detectPhS_ii,"",@"SHT_CUDA_INFO"
	.sectionflags	@""
	.align	4


	//----- nvinfo : EIATTR_CUDA_API_VERSION
	.align		4
        /*0000*/ 	.byte	0x04, 0x37
        /*0002*/ 	.short	(.L_161 - .L_160)
.L_160:
        /*0004*/ 	.word	0x00000082


	//----- nvinfo : EIATTR_KPARAM_INFO
	.align		4
.L_161:
        /*0008*/ 	.byte	0x04, 0x17
        /*000a*/ 	.short	(.L_163 - .L_162)
.L_162:
        /*000c*/ 	.word	0x00000000
        /*0010*/ 	.short	0x0003
        /*0012*/ 	.short	0x0014
        /*0014*/ 	.byte	0x00, 0xf0, 0x11, 0x00


	//----- nvinfo : EIATTR_KPARAM_INFO
	.align		4
.L_163:
        /*0018*/ 	.byte	0x04, 0x17
        /*001a*/ 	.short	(.L_165 - .L_164)
.L_164:
        /*001c*/ 	.word	0x00000000
        /*0020*/ 	.short	0x0002
        /*0022*/ 	.short	0x0010
        /*0024*/ 	.byte	0x00, 0xf0, 0x11, 0x00


	//----- nvinfo : EIATTR_KPARAM_INFO
	.align		4
.L_165:
        /*0028*/ 	.byte	0x04, 0x17
        /*002a*/ 	.short	(.L_167 - .L_166)
.L_166:
        /*002c*/ 	.word	0x00000000
        /*0030*/ 	.short	0x0001
        /*0032*/ 	.short	0x0008
        /*0034*/ 	.byte	0x00, 0xf5, 0x21, 0x00


	//----- nvinfo : EIATTR_KPARAM_INFO
	.align		4
.L_167:
        /*0038*/ 	.byte	0x04, 0x17
        /*003a*/ 	.short	(.L_169 - .L_168)
.L_168:
        /*003c*/ 	.word	0x00000000
        /*0040*/ 	.short	0x0000
        /*0042*/ 	.short	0x0000
        /*0044*/ 	.byte	0x00, 0xf5, 0x21, 0x00


	//----- nvinfo : EIATTR_SPARSE_MMA_MASK
	.align		4
.L_169:
        /*0048*/ 	.byte	0x03, 0x50
        /*004a*/ 	.short	0x0000


	//----- nvinfo : EIATTR_MAXREG_COUNT
	.align		4
        /*004c*/ 	.byte	0x03, 0x1b
        /*004e*/ 	.short	0x00ff


	//----- nvinfo : EIATTR_MERCURY_ISA_VERSION
	.align		4
        /*0050*/ 	.byte	0x03, 0x5f
        /*0052*/ 	.short	0x0101


	//----- nvinfo : EIATTR_VRC_CTA_INIT_COUNT
	.align		4
        /*0054*/ 	.byte	0x02, 0x4a
	.zero		1
	.zero		1


	//----- nvinfo : EIATTR_EXIT_INSTR_OFFSETS
	.align		4
        /*0058*/ 	.byte	0x04, 0x1c
        /*005a*/ 	.short	(.L_171 - .L_170)


	//   ....[0]....
.L_170:
        /*005c*/ 	.word	0x000000d0


	//   ....[1]....
        /*0060*/ 	.word	0x000006e0


	//----- nvinfo : EIATTR_CRS_STACK_SIZE
	.align		4
.L_171:
        /*0064*/ 	.byte	0x04, 0x1e
        /*0066*/ 	.short	(.L_173 - .L_172)
.L_172:
        /*0068*/ 	.word	0x00000000


	//----- nvinfo : EIATTR_CBANK_PARAM_SIZE
	.align		4
.L_173:
        /*006c*/ 	.byte	0x03, 0x19
        /*006e*/ 	.short	0x0018


	//----- nvinfo : EIATTR_PARAM_CBANK
	.align		4
        /*0070*/ 	.byte	0x04, 0x0a
        /*0072*/ 	.short	(.L_175 - .L_174)
	.align		4
.L_174:
        /*0074*/ 	.word	index@(.nv.constant0._Z11edge_detectPhS_ii)
        /*0078*/ 	.short	0x0380
        /*007a*/ 	.short	0x0018


	//----- nvinfo : EIATTR_SW_WAR
	.align		4
.L_175:
        /*007c*/ 	.byte	0x04, 0x36
        /*007e*/ 	.short	(.L_177 - .L_176)
.L_176:
        /*0080*/ 	.word	0x00000008
.L_177:


//--------------------- .nv.info._Z8setToValPhii  --------------------------
	.section	.nv.info._Z8setToValPhii,"",@"SHT_CUDA_INFO"
	.sectionflags	@""
	.align	4


	//----- nvinfo : EIATTR_CUDA_API_VERSION
	.align		4
        /*0000*/ 	.byte	0x04, 0x37
        /*0002*/ 	.short	(.L_179 - .L_178)
.L_178:
        /*0004*/ 	.word	0x00000082


	//----- nvinfo : EIATTR_KPARAM_INFO
	.align		4
.L_179:
        /*0008*/ 	.byte	0x04, 0x17
        /*000a*/ 	.short	(.L_181 - .L_180)
.L_180:
        /*000c*/ 	.word	0x00000000
        /*0010*/ 	.short	0x0002
        /*0012*/ 	.short	0x000c
        /*0014*/ 	.byte	0x00, 0xf0, 0x11, 0x00


	//----- nvinfo : EIATTR_KPARAM_INFO
	.align		4
.L_181:
        /*0018*/ 	.byte	0x04, 0x17
        /*001a*/ 	.short	(.L_183 - .L_182)
.L_182:
        /*001c*/ 	.word	0x00000000
        /*0020*/ 	.short	0x0001
        /*0022*/ 	.short	0x0008
        /*0024*/ 	.byte	0x00, 0xf0, 0x11, 0x00


	//----- nvinfo : EIATTR_KPARAM_INFO
	.align		4
.L_183:
        /*0028*/ 	.byte	0x04, 0x17
        /*002a*/ 	.short	(.L_185 - .L_184)
.L_184:
        /*002c*/ 	.word	0x00000000
        /*0030*/ 	.short	0x0000
        /*0032*/ 	.short	0x0000
        /*0034*/ 	.byte	0x00, 0xf5, 0x21, 0x00


	//----- nvinfo : EIATTR_SPARSE_MMA_MASK
	.align		4
.L_185:
        /*0038*/ 	.byte	0x03, 0x50
        /*003a*/ 	.short	0x0000


	//----- nvinfo : EIATTR_MAXREG_COUNT
	.align		4
        /*003c*/ 	.byte	0x03, 0x1b
        /*003e*/ 	.short	0x00ff


	//----- nvinfo : EIATTR_MERCURY_ISA_VERSION
	.align		4
        /*0040*/ 	.byte	0x03, 0x5f
        /*0042*/ 	.short	0x0101


	//----- nvinfo : EIATTR_VRC_CTA_INIT_COUNT
	.align		4
        /*0044*/ 	.byte	0x02, 0x4a
	.zero		1
	.zero		1


	//----- nvinfo : EIATTR_EXIT_INSTR_OFFSETS
	.align		4
        /*0048*/ 	.byte	0x04, 0x1c
        /*004a*/ 	.short	(.L_187 - .L_186)


	//   ....[0]....
.L_186:
        /*004c*/ 	.word	0x00000070


	//   ....[1]....
        /*0050*/ 	.word	0x000000e0


	//----- nvinfo : EIATTR_CBANK_PARAM_SIZE
	.align		4
.L_187:
        /*0054*/ 	.byte	0x03, 0x19
        /*0056*/ 	.short	0x0010


	//----- nvinfo : EIATTR_PARAM_CBANK
	.align		4
        /*0058*/ 	.byte	0x04, 0x0a
        /*005a*/ 	.short	(.L_189 - .L_188)
	.align		4
.L_188:
        /*005c*/ 	.word	index@(.nv.constant0._Z8setToValPhii)
        /*0060*/ 	.short	0x0380
        /*0062*/ 	.short	0x0010


	//----- nvinfo : EIATTR_SW_WAR
	.align		4
.L_189:
        /*0064*/ 	.byte	0x04, 0x36
        /*0066*/ 	.short	(.L_191 - .L_190)
.L_190:
        /*0068*/ 	.word	0x00000008
.L_191:


//--------------------- .nv.callgraph             --------------------------
	.section	.nv.callgraph,"",@"SHT_CUDA_CALLGRAPH"
	.align	4
	.sectionentsize	8
	.align		4
        /*0000*/ 	.word	0x00000000
	.align		4
        /*0004*/ 	.word	0xffffffff
	.align		4
        /*0008*/ 	.word	0x00000000
	.align		4
        /*000c*/ 	.word	0xfffffffe
	.align		4
        /*0010*/ 	.word	0x00000000
	.align		4
        /*0014*/ 	.word	0xfffffffd
	.align		4
        /*0018*/ 	.word	0x00000000
	.align		4
        /*001c*/ 	.word	0xfffffffc


//--------------------- .text._Z9transposePfS_ii  --------------------------
	.section	.text._Z9transposePfS_ii,"ax",@progbits
	.align	128
        .global         _Z9transposePfS_ii
        .type           _Z9transposePfS_ii,@function
        .size           _Z9transposePfS_ii,(.L_x_154 - _Z9transposePfS_ii)
        .other          _Z9transposePfS_ii,@"STO_CUDA_ENTRY STV_DEFAULT"
_Z9transposePfS_ii:
.text._Z9transposePfS_ii:
[----:B------:R-:W-:Y:S01]  /*0000*/  LDC R1, c[0x0][0x37c] ;  /* 0x0000df00ff017b82 */ /* 0x000fe20000000800 */
[----:B------:R-:W0:Y:S01]  /*0010*/  S2R R8, SR_TID.Y ;  /* 0x0000000000087919 */ /* 0x000e220000002200 */
[----:B------:R-:W1:Y:S01]  /*0020*/  LDCU.64 UR6, c[0x0][0x390] ;  /* 0x00007200ff0677ac */ /* 0x000e620008000a00 */
[----:B------:R-:W0:Y:S01]  /*0030*/  S2R R9, SR_CTAID.Y ;  /* 0x0000000000097919 */ /* 0x000e220000002600 */
[----:B------:R-:W2:Y:S01]  /*0040*/  LDCU.64 UR4, c[0x0][0x358] ;  /* 0x00006b00ff0477ac */ /* 0x000ea20008000a00 */
[----:B------:R-:W3:Y:S01]  /*0050*/  S2R R7, SR_CTAID.X ;  /* 0x0000000000077919 */ /* 0x000ee20000002500 */
[----:B------:R-:W3:Y:S01]  /*0060*/  S2R R6, SR_TID.X ;  /* 0x0000000000067919 */ /* 0x000ee20000002100 */
[----:B0-----:R-:W-:-:S05]  /*0070*/  IMAD R5, R9, 0x10, R8 ;  /* 0x0000001009057824 */ /* 0x001fca00078e0208 */
[----:B-1----:R-:W-:Y:S01]  /*0080*/  ISETP.GE.U32.AND P0, PT, R5, UR7, PT ;  /* 0x0000000705007c0c */ /* 0x002fe2000bf06070 */
[----:B---3--:R-:W-:-:S05]  /*0090*/  IMAD R0, R7, 0x10, R6 ;  /* 0x0000001007007824 */ /* 0x008fca00078e0206 */
[----:B------:R-:W-:-:S13]  /*00a0*/  ISETP.GE.U32.OR P0, PT, R0, UR6, P0 ;  /* 0x0000000600007c0c */ /* 0x000fda0008706470 */
[----:B------:R-:W0:Y:S01]  /*00b0*/  @!P0 LDC.64 R2, c[0x0][0x388] ;  /* 0x0000e200ff028b82 */ /* 0x000e220000000a00 */
[----:B------:R-:W-:-:S04]  /*00c0*/  @!P0 IMAD R5, R5, UR6, R0 ;  /* 0x0000000605058c24 */ /* 0x000fc8000f8e0200 */
[----:B0-----:R-:W-:-:S06]  /*00d0*/  @!P0 IMAD.WIDE.U32 R2, R5, 0x4, R2 ;  /* 0x0000000405028825 */ /* 0x001fcc00078e0002 */
[----:B--2---:R-:W2:Y:S01]  /*00e0*/  @!P0 LDG.E R2, desc[UR4][R2.64] ;  /* 0x0000000402028981 */ /* 0x004ea2000c1e1900 */
[----:B------:R-:W-:Y:S01]  /*00f0*/  @!P0 MOV R0, 0x400 ;  /* 0x0000040000008802 */ /* 0x000fe20000000f00 */
[----:B------:R-:W-:Y:S01]  /*0100*/  IMAD R7, R7, 0x10, R8 ;  /* 0x0000001007077824 */ /* 0x000fe200078e0208 */
[----:B------:R-:W-:Y:S01]  /*0110*/  LEA R4, R9, R6, 0x4 ;  /* 0x0000000609047211 */ /* 0x000fe200078e20ff */
[----:B------:R-:W0:Y:S03]  /*0120*/  @!P0 S2R R5, SR_CgaCtaId ;  /* 0x0000000000058919 */ /* 0x000e260000008800 */
[----:B------:R-:W-:-:S04]  /*0130*/  ISETP.GE.U32.AND P1, PT, R4, UR7, PT ;  /* 0x0000000704007c0c */ /* 0x000fc8000bf26070 */
[----:B------:R-:W-:Y:S02]  /*0140*/  ISETP.GE.U32.OR P1, PT, R7, UR6, P1 ;  /* 0x0000000607007c0c */ /* 0x000fe40008f26470 */
[----:B0-----:R-:W-:-:S05]  /*0150*/  @!P0 LEA R0, R5, R0, 0x18 ;  /* 0x0000000005008211 */ /* 0x001fca00078ec0ff */
[----:B------:R-:W-:-:S05]  /*0160*/  @!P0 IMAD R0, R8, 0x44, R0 ;  /* 0x0000004408008824 */ /* 0x000fca00078e0200 */
[----:B------:R-:W-:-:S05]  /*0170*/  @!P0 LEA R5, R6, R0, 0x2 ;  /* 0x0000000006058211 */ /* 0x000fca00078e10ff */
[----:B--2---:R0:W-:Y:S01]  /*0180*/  @!P0 STS [R5], R2 ;  /* 0x0000000205008388 */ /* 0x0041e20000000800 */
[----:B------:R-:W-:Y:S06]  /*0190*/  BAR.SYNC.DEFER_BLOCKING 0x0 ;  /* 0x0000000000007b1d */ /* 0x000fec0000010000 */
[----:B------:R-:W-:Y:S05]  /*01a0*/  @P1 EXIT ;  /* 0x000000000000194d */ /* 0x000fea0003800000 */
[----:B------:R-:W1:Y:S01]  /*01b0*/  S2R R3, SR_CgaCtaId ;  /* 0x0000000000037919 */ /* 0x000e620000008800 */
[----:B------:R-:W-:Y:S01]  /*01c0*/  MOV R0, 0x400 ;  /* 0x0000040000007802 */ /* 0x000fe20000000f00 */
[----:B------:R-:W-:-:S03]  /*01d0*/  IMAD R7, R7, UR7, R4 ;  /* 0x0000000707077c24 */ /* 0x000fc6000f8e0204 */
[----:B-1----:R-:W-:-:S05]  /*01e0*/  LEA R3, R3, R0, 0x18 ;  /* 0x0000000003037211 */ /* 0x002fca00078ec0ff */
[----:B------:R-:W-:Y:S02]  /*01f0*/  IMAD R0, R6, 0x44, R3 ;  /* 0x0000004406007824 */ /* 0x000fe400078e0203 */
[----:B0-----:R-:W0:Y:S02]  /*0200*/  LDC.64 R2, c[0x0][0x380] ;  /* 0x0000e000ff027b82 */ /* 0x001e240000000a00 */
[----:B------:R-:W-:-:S05]  /*0210*/  IMAD R0, R8, 0x4, R0 ;  /* 0x0000000408007824 */ /* 0x000fca00078e0200 */
[----:B------:R-:W1:Y:S01]  /*0220*/  LDS R5, [R0] ;  /* 0x0000000000057984 */ /* 0x000e620000000800 */
[----:B0-----:R-:W-:-:S05]  /*0230*/  IMAD.WIDE.U32 R2, R7, 0x4, R2 ;  /* 0x0000000407027825 */ /* 0x001fca00078e0002 */
[----:B-1----:R-:W-:Y:S01]  /*0240*/  STG.E desc[UR4][R2.64], R5 ;  /* 0x0000000502007986 */ /* 0x002fe2000c101904 */
[----:B------:R-:W-:Y:S05]  /*0250*/  EXIT ;  /* 0x000000000000794d */ /* 0x000fea0003800000 */
.L_x_0:
[----:B------:R-:W-:-:S00]  /*0260*/  BRA `(.L_x_0) ;  /* 0xfffffffc00fc7947 */ /* 0x000fc0000383ffff */
[----:B------:R-:W-:-:S00]  /*0270*/  NOP ;  /* 0x0000000000007918 */ /* 0x000fc00000000000 */
        /* <DEDUP_REMOVED lines=8> */
.L_x_154:


//--------------------- .text._Z5iwt97PfS_i       --------------------------
	.section	.text._Z5iwt97PfS_i,"ax",@progbits
	.align	128
        .global         _Z5iwt97PfS_i
        .type           _Z5iwt97PfS_i,@function
        .size           _Z5iwt97PfS_i,(.L_x_149 - _Z5iwt97PfS_i)
        .other          _Z5iwt97PfS_i,@"STO_CUDA_ENTRY STV_DEFAULT"
_Z5iwt97PfS_i:
.text._Z5iwt97PfS_i:
[----:B------:R-:W-:Y:S01]  /*0000*/  LDC R1, c[0x0][0x37c] ;  /* 0x0000df00ff017b82 */ /* 0x000fe20000000800 */
[----:B------:R-:W0:Y:S07]  /*0010*/  S2R R4, SR_CTAID.X ;  /* 0x0000000000047919 */ /* 0x000e2e0000002500 */
[----:B------:R-:W1:Y:S01]  /*0020*/  LDC R5, c[0x0][0x390] ;  /* 0x0000e400ff057b82 */ /* 0x000e620000000800 */
[----:B------:R-:W0:Y:S01]  /*0030*/  LDCU UR4, c[0x0][0x360] ;  /* 0x00006c00ff0477ac */ /* 0x000e220008000800 */
[----:B------:R-:W0:Y:S02]  /*0040*/  S2R R3, SR_TID.X ;  /* 0x0000000000037919 */ /* 0x000e240000002100 */
[----:B0-----:R-:W-:-:S05]  /*0050*/  IMAD R4, R4, UR4, R3 ;  /* 0x0000000404047c24 */ /* 0x001fca000f8e0203 */
[----:B-1----:R-:W-:-:S13]  /*0060*/  ISETP.GE.AND P0, PT, R4, R5, PT ;  /* 0x000000050400720c */ /* 0x002fda0003f06270 */
[----:B------:R-:W-:Y:S05]  /*0070*/  @P0 EXIT ;  /* 0x000000000000094d */ /* 0x000fea0003800000 */
[----:B------:R-:W0:Y:S01]  /*0080*/  LDC.64 R10, c[0x0][0x388] ;  /* 0x0000e200ff0a7b82 */ /* 0x000e220000000a00 */
[----:B------:R-:W-:Y:S01]  /*0090*/  LEA.HI R0, R5, R5, RZ, 0x1 ;  /* 0x0000000505007211 */ /* 0x000fe200078f08ff */
[----:B------:R-:W1:Y:S01]  /*00a0*/  LDCU.64 UR6, c[0x0][0x358] ;  /* 0x00006b00ff0677ac */ /* 0x000e620008000a00 */
[----:B------:R-:W-:Y:S02]  /*00b0*/  BSSY.RECONVERGENT B0, `(.L_x_1) ;  /* 0x000000f000007945 */ /* 0x000fe40003800200 */
[----:B------:R-:W-:-:S03]  /*00c0*/  SHF.R.S32.HI R9, RZ, 0x1, R0 ;  /* 0x00000001ff097819 */ /* 0x000fc60000011400 */
[----:B------:R-:W2:Y:S01]  /*00d0*/  LDC.64 R2, c[0x0][0x380] ;  /* 0x0000e000ff027b82 */ /* 0x000ea20000000a00 */
[C---:B------:R-:W-:Y:S01]  /*00e0*/  ISETP.GE.AND P0, PT, R4.reuse, R9, PT ;  /* 0x000000090400720c */ /* 0x040fe20003f06270 */
[----:B0-----:R-:W-:-:S04]  /*00f0*/  IMAD.WIDE R10, R4, 0x4, R10 ;  /* 0x00000004040a7825 */ /* 0x001fc800078e020a */
[----:B--2---:R-:W-:-:S08]  /*0100*/  IMAD.WIDE R2, R4, 0x4, R2 ;  /* 0x0000000404027825 */ /* 0x004fd000078e0202 */
[----:B-1----:R-:W-:Y:S05]  /*0110*/  @P0 BRA `(.L_x_2) ;  /* 0x0000000000200947 */ /* 0x002fea0003800000 */
[----:B------:R-:W2:Y:S01]  /*0120*/  LDG.E R5, desc[UR6][R2.64] ;  /* 0x0000000602057981 */ /* 0x000ea2000c1e1900 */
[----:B------:R-:W0:Y:S01]  /*0130*/  LDC.64 R6, c[0x0][0x388] ;  /* 0x0000e200ff067b82 */ /* 0x000e220000000a00 */
[----:B------:R-:W-:Y:S02]  /*0140*/  IMAD.SHL.U32 R13, R4, 0x2, RZ ;  /* 0x00000002040d7824 */ /* 0x000fe400078e00ff */
[----:B------:R-:W-:-:S04]  /*0150*/  IMAD.WIDE R8, R9, 0x4, R2 ;  /* 0x0000000409087825 */ /* 0x000fc800078e0202 */
[----:B0-----:R-:W-:-:S05]  /*0160*/  IMAD.WIDE R6, R13, 0x4, R6 ;  /* 0x000000040d067825 */ /* 0x001fca00078e0206 */
[----:B--2---:R0:W-:Y:S04]  /*0170*/  STG.E desc[UR6][R6.64], R5 ;  /* 0x0000000506007986 */ /* 0x0041e8000c101906 */
[----:B------:R-:W2:Y:S04]  /*0180*/  LDG.E R9, desc[UR6][R8.64] ;  /* 0x0000000608097981 */ /* 0x000ea8000c1e1900 */
[----:B--2---:R0:W-:Y:S02]  /*0190*/  STG.E desc[UR6][R6.64+0x4], R9 ;  /* 0x0000040906007986 */ /* 0x0041e4000c101906 */
.L_x_2:
[----:B------:R-:W-:Y:S05]  /*01a0*/  BSYNC.RECONVERGENT B0 ;  /* 0x0000000000007941 */ /* 0x000fea0003800200 */
.L_x_1:
[----:B------:R-:W-:Y:S06]  /*01b0*/  BAR.SYNC.DEFER_BLOCKING 0x0 ;  /* 0x0000000000007b1d */ /* 0x000fec0000010000 */
[----:B------:R-:W2:Y:S01]  /*01c0*/  LDG.E R11, desc[UR6][R10.64] ;  /* 0x000000060a0b7981 */ /* 0x000ea2000c1e1900 */
[----:B0-----:R-:W-:Y:S01]  /*01d0*/  LOP3.LUT P0, R5, R4, 0x1, RZ, 0xc0, !PT ;  /* 0x0000000104057812 */ /* 0x001fe2000780c0ff */
[----:B------:R-:W-:Y:S02]  /*01e0*/  BSSY.RECONVERGENT B2, `(.L_x_3) ;  /* 0x0000016000027945 */ /* 0x000fe40003800200 */
[----:B--2---:R0:W-:Y:S01]  /*01f0*/  STG.E desc[UR6][R2.64], R11 ;  /* 0x0000000b02007986 */ /* 0x0041e2000c101906 */
[----:B------:R-:W-:Y:S09]  /*0200*/  BAR.SYNC.DEFER_BLOCKING 0x0 ;  /* 0x0000000000007b1d */ /* 0x000ff20000010000 */
[----:B------:R-:W-:Y:S05]  /*0210*/  @!P0 BRA `(.L_x_4) ;  /* 0x00000000000c8947 */ /* 0x000fea0003800000 */
[----:B------:R-:W2:Y:S02]  /*0220*/  LDG.E R0, desc[UR6][R2.64] ;  /* 0x0000000602007981 */ /* 0x000ea4000c1e1900 */
[----:B--2---:R-:W-:Y:S01]  /*0230*/  FMUL R7, R0, 1.1496044397354125977 ;  /* 0x3f93263d00077820 */ /* 0x004fe20000400000 */
[----:B------:R-:W-:Y:S06]  /*0240*/  BRA `(.L_x_5) ;  /* 0x00000000003c7947 */ /* 0x000fec0003800000 */
.L_x_4:
[----:B------:R-:W2:Y:S01]  /*0250*/  LDG.E R0, desc[UR6][R2.64] ;  /* 0x0000000602007981 */ /* 0x000ea2000c1e1900 */
[----:B------:R-:W-:Y:S01]  /*0260*/  IMAD.MOV.U32 R7, RZ, RZ, 0x3f5eaf6f ;  /* 0x3f5eaf6fff077424 */ /* 0x000fe200078e00ff */
[----:B------:R-:W-:Y:S01]  /*0270*/  BSSY.RECONVERGENT B1, `(.L_x_5) ;  /* 0x000000c000017945 */ /* 0x000fe20003800200 */
[----:B------:R-:W-:-:S04]  /*0280*/  IMAD.MOV.U32 R6, RZ, RZ, 0x3f93263d ;  /* 0x3f93263dff067424 */ /* 0x000fc800078e00ff */
[----:B------:R-:W-:-:S04]  /*0290*/  FFMA R6, R7, -R6, 1 ;  /* 0x3f80000007067423 */ /* 0x000fc80000000806 */
[----:B------:R-:W-:Y:S01]  /*02a0*/  FFMA R7, R6, R7, 0.86986440420150756836 ;  /* 0x3f5eaf6f06077423 */ /* 0x000fe20000000007 */
[----:B--2---:R-:W1:Y:S03]  /*02b0*/  FCHK P0, R0, 1.1496044397354125977 ;  /* 0x3f93263d00007902 */ /* 0x004e660000000000 */
[----:B------:R-:W-:-:S04]  /*02c0*/  FFMA R6, R0, R7, RZ ;  /* 0x0000000700067223 */ /* 0x000fc800000000ff */
[----:B------:R-:W-:-:S04]  /*02d0*/  FFMA R8, R6, -1.1496044397354125977, R0 ;  /* 0xbf93263d06087823 */ /* 0x000fc80000000000 */
[----:B------:R-:W-:Y:S01]  /*02e0*/  FFMA R7, R7, R8, R6 ;  /* 0x0000000807077223 */ /* 0x000fe20000000006 */
[----:B-1----:R-:W-:Y:S06]  /*02f0*/  @!P0 BRA `(.L_x_6) ;  /* 0x00000000000c8947 */ /* 0x002fec0003800000 */
[----:B------:R-:W-:-:S07]  /*0300*/  MOV R6, 0x320 ;  /* 0x0000032000067802 */ /* 0x000fce0000000f00 */
[----:B0-----:R-:W-:Y:S05]  /*0310*/  CALL.REL.NOINC `($__internal_0_$__cuda_sm3x_div_rn_noftz_f32_slowpath) ;  /* 0x0000000400607944 */ /* 0x001fea0003c00000 */
[----:B------:R-:W-:-:S07]  /*0320*/  MOV R7, R0 ;  /* 0x0000000000077202 */ /* 0x000fce0000000f00 */
.L_x_6:
[----:B------:R-:W-:Y:S05]  /*0330*/  BSYNC.RECONVERGENT B1 ;  /* 0x0000000000017941 */ /* 0x000fea0003800200 */
.L_x_5:
[----:B------:R-:W-:Y:S05]  /*0340*/  BSYNC.RECONVERGENT B2 ;  /* 0x0000000000027941 */ /* 0x000fea0003800200 */
.L_x_3:
[----:B------:R-:W-:Y:S01]  /*0350*/  ISETP.NE.AND P1, PT, R5, RZ, PT ;  /* 0x000000ff0500720c */ /* 0x000fe20003f25270 */
[----:B------:R1:W-:Y:S01]  /*0360*/  STG.E desc[UR6][R2.64], R7 ;  /* 0x0000000702007986 */ /* 0x0003e2000c101906 */
[----:B------:R-:W-:Y:S01]  /*0370*/  BSSY.RECONVERGENT B0, `(.L_x_7) ;  /* 0x0000015000007945 */ /* 0x000fe20003800200 */
[----:B------:R-:W-:Y:S01]  /*0380*/  BAR.SYNC.DEFER_BLOCKING 0x0 ;  /* 0x0000000000007b1d */ /* 0x000fe20000010000 */
[----:B------:R-:W-:-:S13]  /*0390*/  ISETP.NE.AND P1, PT, R4, RZ, !P1 ;  /* 0x000000ff0400720c */ /* 0x000fda0004f25270 */
[----:B-1----:R-:W-:Y:S05]  /*03a0*/  @!P1 BRA `(.L_x_8) ;  /* 0x0000000000209947 */ /* 0x002fea0003800000 */
[----:B------:R-:W2:Y:S04]  /*03b0*/  LDG.E R0, desc[UR6][R2.64+-0x4] ;  /* 0xfffffc0602007981 */ /* 0x000ea8000c1e1900 */
[----:B------:R-:W2:Y:S04]  /*03c0*/  LDG.E R5, desc[UR6][R2.64+0x4] ;  /* 0x0000040602057981 */ /* 0x000ea8000c1e1900 */
[----:B------:R-:W3:Y:S01]  /*03d0*/  LDG.E R7, desc[UR6][R2.64] ;  /* 0x0000000602077981 */ /* 0x000ee2000c1e1900 */
[----:B------:R-:W-:Y:S01]  /*03e0*/  PLOP3.LUT P0, PT, PT, PT, PT, 0x8, 0x80 ;  /* 0x000000000080781c */ /* 0x000fe20003f0e170 */
[----:B--2---:R-:W-:-:S04]  /*03f0*/  FADD R0, R0, R5 ;  /* 0x0000000500007221 */ /* 0x004fc80000000000 */
[----:B---3--:R-:W-:-:S05]  /*0400*/  FFMA R7, R0, -0.4435068666934967041, R7 ;  /* 0xbee3135500077823 */ /* 0x008fca0000000007 */
[----:B------:R2:W-:Y:S01]  /*0410*/  STG.E desc[UR6][R2.64], R7 ;  /* 0x0000000702007986 */ /* 0x0005e2000c101906 */
[----:B------:R-:W-:Y:S05]  /*0420*/  BRA `(.L_x_9) ;  /* 0x0000000000247947 */ /* 0x000fea0003800000 */
.L_x_8:
[----:B------:R-:W-:Y:S02]  /*0430*/  ISETP.NE.AND P2, PT, R4, RZ, PT ;  /* 0x000000ff0400720c */ /* 0x000fe40003f45270 */
[----:B------:R-:W-:-:S11]  /*0440*/  PLOP3.LUT P0, PT, PT, PT, PT, 0x8, 0x80 ;  /* 0x000000000080781c */ /* 0x000fd60003f0e170 */
[----:B------:R-:W-:Y:S05]  /*0450*/  @P2 BRA `(.L_x_9) ;  /* 0x0000000000182947 */ /* 0x000fea0003800000 */
[----:B------:R-:W1:Y:S02]  /*0460*/  LDC.64 R6, c[0x0][0x380] ;  /* 0x0000e000ff067b82 */ /* 0x000e640000000a00 */
[----:B-1----:R-:W2:Y:S04]  /*0470*/  LDG.E R0, desc[UR6][R6.64+0x4] ;  /* 0x0000040606007981 */ /* 0x002ea8000c1e1900 */
[----:B------:R-:W2:Y:S01]  /*0480*/  LDG.E R5, desc[UR6][R6.64] ;  /* 0x0000000606057981 */ /* 0x000ea2000c1e1900 */
[----:B------:R-:W-:Y:S01]  /*0490*/  PLOP3.LUT P0, PT, PT, PT, PT, 0x80, 0x8 ;  /* 0x000000000008781c */ /* 0x000fe20003f0f070 */
[----:B--2---:R-:W-:-:S05]  /*04a0*/  FFMA R5, R0, -0.8870137333869934082, R5 ;  /* 0xbf63135500057823 */ /* 0x004fca0000000005 */
[----:B------:R1:W-:Y:S07]  /*04b0*/  STG.E desc[UR6][R6.64], R5 ;  /* 0x0000000506007986 */ /* 0x0003ee000c101906 */
.L_x_9:
[----:B------:R-:W-:Y:S05]  /*04c0*/  BSYNC.RECONVERGENT B0 ;  /* 0x0000000000007941 */ /* 0x000fea0003800200 */
.L_x_7:
[----:B0-----:R-:W0:Y:S01]  /*04d0*/  LDC R11, c[0x0][0x390] ;  /* 0x0000e400ff0b7b82 */ /* 0x001e220000000800 */
[C---:B------:R-:W-:Y:S01]  /*04e0*/  LOP3.LUT R0, R4.reuse, 0x80000001, RZ, 0xc0, !PT ;  /* 0x8000000104007812 */ /* 0x040fe200078ec0ff */
[----:B-12---:R-:W-:Y:S01]  /*04f0*/  VIADD R7, R4, 0xffffffff ;  /* 0xffffffff04077836 */ /* 0x006fe20000000000 */
[----:B------:R-:W-:Y:S05]  /*0500*/  BSSY.RECONVERGENT B0, `(.L_x_10) ;  /* 0x0000010000007945 */ /* 0x000fea0003800200 */
[----:B------:R-:W1:Y:S01]  /*0510*/  LDC.64 R8, c[0x0][0x380] ;  /* 0x0000e000ff087b82 */ /* 0x000e620000000a00 */
[----:B0-----:R-:W-:-:S07]  /*0520*/  VIADD R5, R11, 0xffffffff ;  /* 0xffffffff0b057836 */ /* 0x001fce0000000000 */
[----:B------:R-:W-:Y:S01]  /*0530*/  BAR.SYNC.DEFER_BLOCKING 0x0 ;  /* 0x0000000000007b1d */ /* 0x000fe20000010000 */
[----:B------:R-:W-:Y:S01]  /*0540*/  ISETP.NE.AND P2, PT, R4, R5, PT ;  /* 0x000000050400720c */ /* 0x000fe20003f45270 */
[----:B-1----:R-:W-:-:S03]  /*0550*/  IMAD.WIDE.U32 R6, R7, 0x4, R8 ;  /* 0x0000000407067825 */ /* 0x002fc600078e0008 */
[----:B------:R-:W-:Y:S01]  /*0560*/  ISETP.EQ.AND P3, PT, R0, 0x1, P2 ;  /* 0x000000010000780c */ /* 0x000fe20001762270 */
[----:B------:R-:W-:-:S04]  /*0570*/  IMAD.WIDE.U32 R4, R4, 0x4, R8 ;  /* 0x0000000404047825 */ /* 0x000fc800078e0008 */
[----:B------:R-:W-:-:S08]  /*0580*/  IMAD.WIDE R8, R11, 0x4, R8 ;  /* 0x000000040b087825 */ /* 0x000fd000078e0208 */
[----:B------:R-:W-:Y:S05]  /*0590*/  @!P3 BRA `(.L_x_11) ;  /* 0x000000000018b947 */ /* 0x000fea0003800000 */
[----:B------:R-:W2:Y:S04]  /*05a0*/  LDG.E R0, desc[UR6][R6.64] ;  /* 0x0000000606007981 */ /* 0x000ea8000c1e1900 */
[----:B------:R-:W2:Y:S04]  /*05b0*/  LDG.E R11, desc[UR6][R4.64+0x4] ;  /* 0x00000406040b7981 */ /* 0x000ea8000c1e1900 */
[----:B------:R-:W3:Y:S01]  /*05c0*/  LDG.E R13, desc[UR6][R4.64] ;  /* 0x00000006040d7981 */ /* 0x000ee2000c1e1900 */
[----:B--2---:R-:W-:-:S04]  /*05d0*/  FADD R0, R0, R11 ;  /* 0x0000000b00007221 */ /* 0x004fc80000000000 */
[----:B---3--:R-:W-:-:S05]  /*05e0*/  FFMA R13, R0, -0.88291108608245849609, R13 ;  /* 0xbf620676000d7823 */ /* 0x008fca000000000d */
[----:B------:R0:W-:Y:S02]  /*05f0*/  STG.E desc[UR6][R4.64], R13 ;  /* 0x0000000d04007986 */ /* 0x0001e4000c101906 */
.L_x_11:
[----:B------:R-:W-:Y:S05]  /*0600*/  BSYNC.RECONVERGENT B0 ;  /* 0x0000000000007941 */ /* 0x000fea0003800200 */
.L_x_10:
[----:B------:R-:W-:Y:S04]  /*0610*/  BSSY.RECONVERGENT B0, `(.L_x_12) ;  /* 0x0000006000007945 */ /* 0x000fe80003800200 */
[----:B------:R-:W-:Y:S05]  /*0620*/  @P2 BRA `(.L_x_13) ;  /* 0x0000000000102947 */ /* 0x000fea0003800000 */
[----:B------:R-:W2:Y:S04]  /*0630*/  LDG.E R0, desc[UR6][R8.64+-0x8] ;  /* 0xfffff80608007981 */ /* 0x000ea8000c1e1900 */
[----:B------:R-:W2:Y:S02]  /*0640*/  LDG.E R11, desc[UR6][R2.64] ;  /* 0x00000006020b7981 */ /* 0x000ea4000c1e1900 */
[----:B--2---:R-:W-:-:S05]  /*0650*/  FFMA R11, R0, -1.7658221721649169922, R11 ;  /* 0xbfe20676000b7823 */ /* 0x004fca000000000b */
[----:B------:R1:W-:Y:S02]  /*0660*/  STG.E desc[UR6][R2.64], R11 ;  /* 0x0000000b02007986 */ /* 0x0003e4000c101906 */
.L_x_13:
[----:B------:R-:W-:Y:S05]  /*0670*/  BSYNC.RECONVERGENT B0 ;  /* 0x0000000000007941 */ /* 0x000fea0003800200 */
.L_x_12:
[----:B------:R-:W-:Y:S06]  /*0680*/  BAR.SYNC.DEFER_BLOCKING 0x0 ;  /* 0x0000000000007b1d */ /* 0x000fec0000010000 */
[----:B------:R-:W-:Y:S04]  /*0690*/  BSSY.RECONVERGENT B0, `(.L_x_14) ;  /* 0x0000008000007945 */ /* 0x000fe80003800200 */
[----:B------:R-:W-:Y:S05]  /*06a0*/  @!P1 BRA `(.L_x_15) ;  /* 0x0000000000189947 */ /* 0x000fea0003800000 */
[----:B------:R-:W2:Y:S04]  /*06b0*/  LDG.E R0, desc[UR6][R2.64+-0x4] ;  /* 0xfffffc0602007981 */ /* 0x000ea8000c1e1900 */
[----:B-1----:R-:W2:Y:S04]  /*06c0*/  LDG.E R11, desc[UR6][R2.64+0x4] ;  /* 0x00000406020b7981 */ /* 0x002ea8000c1e1900 */
[----:B0-----:R-:W3:Y:S01]  /*06d0*/  LDG.E R13, desc[UR6][R2.64] ;  /* 0x00000006020d7981 */ /* 0x001ee2000c1e1900 */
[----:B--2---:R-:W-:-:S04]  /*06e0*/  FADD R0, R0, R11 ;  /* 0x0000000b00007221 */ /* 0x004fc80000000000 */
[----:B---3--:R-:W-:-:S05]  /*06f0*/  FFMA R13, R0, 0.052980117499828338623, R13 ;  /* 0x3d5901ae000d7823 */ /* 0x008fca000000000d */
[----:B------:R2:W-:Y:S02]  /*0700*/  STG.E desc[UR6][R2.64], R13 ;  /* 0x0000000d02007986 */ /* 0x0005e4000c101906 */
.L_x_15:
[----:B------:R-:W-:Y:S05]  /*0710*/  BSYNC.RECONVERGENT B0 ;  /* 0x0000000000007941 */ /* 0x000fea0003800200 */
.L_x_14:
[----:B------:R-:W-:Y:S04]  /*0720*/  BSSY.RECONVERGENT B0, `(.L_x_16) ;  /* 0x0000007000007945 */ /* 0x000fe80003800200 */
[----:B------:R-:W-:Y:S05]  /*0730*/  @!P0 BRA `(.L_x_17) ;  /* 0x0000000000148947 */ /* 0x000fea0003800000 */
[----:B-1----:R-:W1:Y:S02]  /*0740*/  LDC.64 R10, c[0x0][0x380] ;  /* 0x0000e000ff0a7b82 */ /* 0x002e640000000a00 */
[----:B-1----:R-:W3:Y:S04]  /*0750*/  LDG.E R0, desc[UR6][R10.64+0x4] ;  /* 0x000004060a007981 */ /* 0x002ee8000c1e1900 */
[----:B0-2---:R-:W3:Y:S02]  /*0760*/  LDG.E R13, desc[UR6][R10.64] ;  /* 0x000000060a0d7981 */ /* 0x005ee4000c1e1900 */
[----:B---3--:R-:W-:-:S05]  /*0770*/  FFMA R13, R0, 0.10596023499965667725, R13 ;  /* 0x3dd901ae000d7823 */ /* 0x008fca000000000d */
[----:B------:R3:W-:Y:S02]  /*0780*/  STG.E desc[UR6][R10.64], R13 ;  /* 0x0000000d0a007986 */ /* 0x0007e4000c101906 */
.L_x_17:
[----:B------:R-:W-:Y:S05]  /*0790*/  BSYNC.RECONVERGENT B0 ;  /* 0x0000000000007941 */ /* 0x000fea0003800200 */
.L_x_16:
[----:B------:R-:W-:Y:S06]  /*07a0*/  BAR.SYNC.DEFER_BLOCKING 0x0 ;  /* 0x0000000000007b1d */ /* 0x000fec0000010000 */
[----:B------:R-:W-:Y:S04]  /*07b0*/  BSSY.RECONVERGENT B0, `(.L_x_18) ;  /* 0x0000008000007945 */ /* 0x000fe80003800200 */
[----:B------:R-:W-:Y:S05]  /*07c0*/  @!P3 BRA `(.L_x_19) ;  /* 0x000000000018b947 */ /* 0x000fea0003800000 */
[----:B------:R-:W4:Y:S04]  /*07d0*/  LDG.E R6, desc[UR6][R6.64] ;  /* 0x0000000606067981 */ /* 0x000f28000c1e1900 */
[----:B-1-3--:R-:W4:Y:S04]  /*07e0*/  LDG.E R11, desc[UR6][R4.64+0x4] ;  /* 0x00000406040b7981 */ /* 0x00af28000c1e1900 */
[----:B------:R-:W3:Y:S01]  /*07f0*/  LDG.E R0, desc[UR6][R4.64] ;  /* 0x0000000604007981 */ /* 0x000ee2000c1e1900 */
[----:B----4-:R-:W-:-:S04]  /*0800*/  FADD R11, R6, R11 ;  /* 0x0000000b060b7221 */ /* 0x010fc80000000000 */
[----:B---3--:R-:W-:-:S05]  /*0810*/  FFMA R11, R11, 1.5861343145370483398, R0 ;  /* 0x3fcb06730b0b7823 */ /* 0x008fca0000000000 */
[----:B------:R4:W-:Y:S02]  /*0820*/  STG.E desc[UR6][R4.64], R11 ;  /* 0x0000000b04007986 */ /* 0x0009e4000c101906 */
.L_x_19:
[----:B------:R-:W-:Y:S05]  /*0830*/  BSYNC.RECONVERGENT B0 ;  /* 0x0000000000007941 */ /* 0x000fea0003800200 */
.L_x_18:
[----:B------:R-:W-:Y:S05]  /*0840*/  @P2 EXIT ;  /* 0x000000000000294d */ /* 0x000fea0003800000 */
[----:B------:R-:W5:Y:S04]  /*0850*/  LDG.E R8, desc[UR6][R8.64+-0x8] ;  /* 0xfffff80608087981 */ /* 0x000f68000c1e1900 */
[----:B0---4-:R-:W5:Y:S02]  /*0860*/  LDG.E R5, desc[UR6][R2.64] ;  /* 0x0000000602057981 */ /* 0x011f64000c1e1900 */
[----:B-----5:R-:W-:-:S05]  /*0870*/  FFMA R5, R8, 3.1722686290740966797, R5 ;  /* 0x404b067308057823 */ /* 0x020fca0000000005 */
[----:B------:R-:W-:Y:S01]  /*0880*/  STG.E desc[UR6][R2.64], R5 ;  /* 0x0000000502007986 */ /* 0x000fe2000c101906 */
[----:B------:R-:W-:Y:S05]  /*0890*/  EXIT ;  /* 0x000000000000794d */ /* 0x000fea0003800000 */
        .weak           $__internal_0_$__cuda_sm3x_div_rn_noftz_f32_slowpath
        .type           $__internal_0_$__cuda_sm3x_div_rn_noftz_f32_slowpath,@function
        .size           $__internal_0_$__cuda_sm3x_div_rn_noftz_f32_slowpath,(.L_x_149 - $__internal_0_$__cuda_sm3x_div_rn_noftz_f32_slowpath)
$__internal_0_$__cuda_sm3x_div_rn_noftz_f32_slowpath:
[----:B------:R-:W-:Y:S01]  /*08a0*/  SHF.R.U32.HI R7, RZ, 0x17, R0 ;  /* 0x00000017ff077819 */ /* 0x000fe20000011600 */
[----:B------:R-:W-:Y:S04]  /*08b0*/  BSSY.RECONVERGENT B0, `(.L_x_20) ;  /* 0x000005b000007945 */ /* 0x000fe80003800200 */
[----:B------:R-:W-:Y:S01]  /*08c0*/  BSSY.RELIABLE B3, `(.L_x_21) ;  /* 0x000001a000037945 */ /* 0x000fe20003800100 */
[----:B------:R-:W-:Y:S02]  /*08d0*/  MOV R8, R0 ;  /* 0x0000000000087202 */ /* 0x000fe40000000f00 */
[----:B------:R-:W-:-:S05]  /*08e0*/  LOP3.LUT R7, R7, 0xff, RZ, 0xc0, !PT ;  /* 0x000000ff07077812 */ /* 0x000fca00078ec0ff */
[----:B------:R-:W-:-:S05]  /*08f0*/  VIADD R10, R7, 0xffffffff ;  /* 0xffffffff070a7836 */ /* 0x000fca0000000000 */
[----:B------:R-:W-:-:S13]  /*0900*/  ISETP.GT.U32.OR P0, PT, R10, 0xfd, !PT ;  /* 0x000000fd0a00780c */ /* 0x000fda0007f04470 */
[----:B------:R-:W-:Y:S01]  /*0910*/  @!P0 IMAD.MOV.U32 R9, RZ, RZ, RZ ;  /* 0x000000ffff098224 */ /* 0x000fe200078e00ff */
[----:B------:R-:W-:Y:S06]  /*0920*/  @!P0 BRA `(.L_x_22) ;  /* 0x00000000004c8947 */ /* 0x000fec0003800000 */
[----:B------:R-:W-:-:S13]  /*0930*/  FSETP.GTU.FTZ.AND P0, PT, |R0|, +INF , PT ;  /* 0x7f8000000000780b */ /* 0x000fda0003f1c200 */
[----:B------:R-:W-:Y:S05]  /*0940*/  @P0 BREAK.RELIABLE B3 ;  /* 0x0000000000030942 */ /* 0x000fea0003800100 */
[----:B------:R-:W-:Y:S05]  /*0950*/  @P0 BRA `(.L_x_23) ;  /* 0x00000004003c0947 */ /* 0x000fea0003800000 */
[----:B------:R-:W-:-:S05]  /*0960*/  IMAD.MOV.U32 R9, RZ, RZ, 0x3f93263d ;  /* 0x3f93263dff097424 */ /* 0x000fca00078e00ff */
[----:B------:R-:W-:-:S13]  /*0970*/  LOP3.LUT P0, RZ, R9, 0x7fffffff, R8, 0xc8, !PT ;  /* 0x7fffffff09ff7812 */ /* 0x000fda000780c808 */
[----:B------:R-:W-:Y:S05]  /*0980*/  @!P0 BREAK.RELIABLE B3 ;  /* 0x0000000000038942 */ /* 0x000fea0003800100 */
[----:B------:R-:W-:Y:S05]  /*0990*/  @!P0 BRA `(.L_x_24) ;  /* 0x0000000400248947 */ /* 0x000fea0003800000 */
[----:B------:R-:W-:-:S13]  /*09a0*/  LOP3.LUT P0, RZ, R8, 0x7fffffff, RZ, 0xc0, !PT ;  /* 0x7fffffff08ff7812 */ /* 0x000fda000780c0ff */
[----:B------:R-:W-:Y:S05]  /*09b0*/  @!P0 BREAK.RELIABLE B3 ;  /* 0x0000000000038942 */ /* 0x000fea0003800100 */
[----:B------:R-:W-:Y:S05]  /*09c0*/  @!P0 BRA `(.L_x_25) ;  /* 0x0000000400108947 */ /* 0x000fea0003800000 */
[----:B------:R-:W-:Y:S02]  /*09d0*/  FSETP.NEU.FTZ.AND P0, PT, |R0|, +INF , PT ;  /* 0x7f8000000000780b */ /* 0x000fe40003f1d200 */
[----:B------:R-:W-:-:S04]  /*09e0*/  LOP3.LUT P1, RZ, R9, 0x7fffffff, RZ, 0xc0, !PT ;  /* 0x7fffffff09ff7812 */ /* 0x000fc8000782c0ff */
[----:B------:R-:W-:-:S13]  /*09f0*/  PLOP3.LUT P0, PT, P0, P1, PT, 0x2f, 0xf2 ;  /* 0x0000000000f2781c */ /* 0x000fda0000702577 */
[----:B------:R-:W-:Y:S05]  /*0a00*/  @P0 BREAK.RELIABLE B3 ;  /* 0x0000000000030942 */ /* 0x000fea0003800100 */
[----:B------:R-:W-:Y:S05]  /*0a10*/  @P0 BRA `(.L_x_26) ;  /* 0x0000000000f00947 */ /* 0x000fea0003800000 */
[----:B------:R-:W-:-:S13]  /*0a20*/  ISETP.GE.AND P0, PT, R10, RZ, PT ;  /* 0x000000ff0a00720c */ /* 0x000fda0003f06270 */
[----:B------:R-:W-:Y:S01]  /*0a30*/  @P0 MOV R9, RZ ;  /* 0x000000ff00090202 */ /* 0x000fe20000000f00 */
[----:B------:R-:W-:Y:S01]  /*0a40*/  @!P0 FFMA R8, R0, 1.84467440737095516160e+19, RZ ;  /* 0x5f80000000088823 */ /* 0x000fe200000000ff */
[----:B------:R-:W-:-:S07]  /*0a50*/  @!P0 IMAD.MOV.U32 R9, RZ, RZ, -0x40 ;  /* 0xffffffc0ff098424 */ /* 0x000fce00078e00ff */
.L_x_22:
[----:B------:R-:W-:Y:S05]  /*0a60*/  BSYNC.RELIABLE B3 ;  /* 0x0000000000037941 */ /* 0x000fea0003800100 */
.L_x_21:
[----:B------:R-:W-:Y:S01]  /*0a70*/  UMOV UR4, 0x3f93263d ;  /* 0x3f93263d00047882 */ /* 0x000fe20000000000 */
[----:B------:R-:W-:Y:S01]  /*0a80*/  VIADD R7, R7, 0xffffff81 ;  /* 0xffffff8107077836 */ /* 0x000fe20000000000 */
[----:B------:R-:W0:Y:S01]  /*0a90*/  MUFU.RCP R10, UR4 ;  /* 0x00000004000a7d08 */ /* 0x000e220008001000 */
[----:B------:R-:W-:Y:S01]  /*0aa0*/  FADD.FTZ R11, -RZ, -UR4 ;  /* 0x80000004ff0b7e21 */ /* 0x000fe20008010100 */
[----:B------:R-:W-:Y:S01]  /*0ab0*/  BSSY.RECONVERGENT B3, `(.L_x_27) ;  /* 0x0000031000037945 */ /* 0x000fe20003800200 */
[C---:B------:R-:W-:Y:S01]  /*0ac0*/  IMAD R0, R7.reuse, -0x800000, R8 ;  /* 0xff80000007007824 */ /* 0x040fe200078e0208 */
[----:B------:R-:W-:Y:S01]  /*0ad0*/  IADD3 R9, PT, PT, R7, R9, RZ ;  /* 0x0000000907097210 */ /* 0x000fe20007ffe0ff */
[----:B0-----:R-:W-:-:S04]  /*0ae0*/  FFMA R13, R10, R11, 1 ;  /* 0x3f8000000a0d7423 */ /* 0x001fc8000000000b */
[----:B------:R-:W-:-:S04]  /*0af0*/  FFMA R13, R10, R13, R10 ;  /* 0x0000000d0a0d7223 */ /* 0x000fc8000000000a */
[----:B------:R-:W-:-:S04]  /*0b00*/  FFMA R8, R0, R13, RZ ;  /* 0x0000000d00087223 */ /* 0x000fc800000000ff */
[----:B------:R-:W-:-:S04]  /*0b10*/  FFMA R10, R11, R8, R0 ;  /* 0x000000080b0a7223 */ /* 0x000fc80000000000 */
[----:B------:R-:W-:-:S04]  /*0b20*/  FFMA R10, R13, R10, R8 ;  /* 0x0000000a0d0a7223 */ /* 0x000fc80000000008 */
[----:B------:R-:W-:-:S04]  /*0b30*/  FFMA R11, R11, R10, R0 ;  /* 0x0000000a0b0b7223 */ /* 0x000fc80000000000 */
[----:B------:R-:W-:-:S05]  /*0b40*/  FFMA R0, R13, R11, R10 ;  /* 0x0000000b0d007223 */ /* 0x000fca000000000a */
[----:B------:R-:W-:-:S04]  /*0b50*/  SHF.R.U32.HI R8, RZ, 0x17, R0 ;  /* 0x00000017ff087819 */ /* 0x000fc80000011600 */
[----:B------:R-:W-:-:S05]  /*0b60*/  LOP3.LUT R8, R8, 0xff, RZ, 0xc0, !PT ;  /* 0x000000ff08087812 */ /* 0x000fca00078ec0ff */
[----:B------:R-:W-:-:S04]  /*0b70*/  IMAD.IADD R12, R8, 0x1, R9 ;  /* 0x00000001080c7824 */ /* 0x000fc800078e0209 */
[----:B------:R-:W-:-:S05]  /*0b80*/  VIADD R7, R12, 0xffffffff ;  /* 0xffffffff0c077836 */ /* 0x000fca0000000000 */
[----:B------:R-:W-:-:S13]  /*0b90*/  ISETP.GE.U32.AND P0, PT, R7, 0xfe, PT ;  /* 0x000000fe0700780c */ /* 0x000fda0003f06070 */
[----:B------:R-:W-:Y:S05]  /*0ba0*/  @!P0 BRA `(.L_x_28) ;  /* 0x0000000000808947 */ /* 0x000fea0003800000 */
[----:B------:R-:W-:-:S13]  /*0bb0*/  ISETP.GT.AND P0, PT, R12, 0xfe, PT ;  /* 0x000000fe0c00780c */ /* 0x000fda0003f04270 */
[----:B------:R-:W-:Y:S05]  /*0bc0*/  @P0 BRA `(.L_x_29) ;  /* 0x00000000006c0947 */ /* 0x000fea0003800000 */
[----:B------:R-:W-:-:S13]  /*0bd0*/  ISETP.GE.AND P0, PT, R12, 0x1, PT ;  /* 0x000000010c00780c */ /* 0x000fda0003f06270 */
[----:B------:R-:W-:Y:S05]  /*0be0*/  @P0 BRA `(.L_x_30) ;  /* 0x0000000000740947 */ /* 0x000fea0003800000 */
[----:B------:R-:W-:Y:S02]  /*0bf0*/  ISETP.GE.AND P0, PT, R12, -0x18, PT ;  /* 0xffffffe80c00780c */ /* 0x000fe40003f06270 */
[----:B------:R-:W-:-:S11]  /*0c00*/  LOP3.LUT R0, R0, 0x80000000, RZ, 0xc0, !PT ;  /* 0x8000000000007812 */ /* 0x000fd600078ec0ff */
[----:B------:R-:W-:Y:S05]  /*0c10*/  @!P0 BRA `(.L_x_30) ;  /* 0x0000000000688947 */ /* 0x000fea0003800000 */
[CCC-:B------:R-:W-:Y:S01]  /*0c20*/  FFMA.RZ R7, R13.reuse, R11.reuse, R10.reuse ;  /* 0x0000000b0d077223 */ /* 0x1c0fe2000000c00a */
[-CC-:B------:R-:W-:Y:S01]  /*0c30*/  FFMA.RM R8, R13, R11.reuse, R10.reuse ;  /* 0x0000000b0d087223 */ /* 0x180fe2000000400a */
[C---:B------:R-:W-:Y:S02]  /*0c40*/  ISETP.NE.AND P2, PT, R12.reuse, RZ, PT ;  /* 0x000000ff0c00720c */ /* 0x040fe40003f45270 */
[C---:B------:R-:W-:Y:S02]  /*0c50*/  ISETP.NE.AND P1, PT, R12.reuse, RZ, PT ;  /* 0x000000ff0c00720c */ /* 0x040fe40003f25270 */
[----:B------:R-:W-:Y:S01]  /*0c60*/  LOP3.LUT R9, R7, 0x7fffff, RZ, 0xc0, !PT ;  /* 0x007fffff07097812 */ /* 0x000fe200078ec0ff */
[----:B------:R-:W-:Y:S01]  /*0c70*/  FFMA.RP R7, R13, R11, R10 ;  /* 0x0000000b0d077223 */ /* 0x000fe2000000800a */
[----:B------:R-:W-:Y:S01]  /*0c80*/  IADD3 R10, PT, PT, R12, 0x20, RZ ;  /* 0x000000200c0a7810 */ /* 0x000fe20007ffe0ff */
[----:B------:R-:W-:Y:S01]  /*0c90*/  IMAD.MOV R11, RZ, RZ, -R12 ;  /* 0x000000ffff0b7224 */ /* 0x000fe200078e0a0c */
[----:B------:R-:W-:-:S02]  /*0ca0*/  LOP3.LUT R9, R9, 0x800000, RZ, 0xfc, !PT ;  /* 0x0080000009097812 */ /* 0x000fc400078efcff */
[----:B------:R-:W-:Y:S02]  /*0cb0*/  FSETP.NEU.FTZ.AND P0, PT, R7, R8, PT ;  /* 0x000000080700720b */ /* 0x000fe40003f1d000 */
[----:B------:R-:W-:Y:S02]  /*0cc0*/  SHF.L.U32 R10, R9, R10, RZ ;  /* 0x0000000a090a7219 */ /* 0x000fe400000006ff */
[----:B------:R-:W-:Y:S02]  /*0cd0*/  SEL R8, R11, RZ, P2 ;  /* 0x000000ff0b087207 */ /* 0x000fe40001000000 */
[----:B------:R-:W-:Y:S02]  /*0ce0*/  ISETP.NE.AND P1, PT, R10, RZ, P1 ;  /* 0x000000ff0a00720c */ /* 0x000fe40000f25270 */
[----:B------:R-:W-:Y:S02]  /*0cf0*/  SHF.R.U32.HI R8, RZ, R8, R9 ;  /* 0x00000008ff087219 */ /* 0x000fe40000011609 */
[----:B------:R-:W-:-:S02]  /*0d00*/  PLOP3.LUT P0, PT, P0, P1, PT, 0xf8, 0x8f ;  /* 0x00000000008f781c */ /* 0x000fc40000703f70 */
[----:B------:R-:W-:Y:S02]  /*0d10*/  SHF.R.U32.HI R10, RZ, 0x1, R8 ;  /* 0x00000001ff0a7819 */ /* 0x000fe40000011608 */
[----:B------:R-:W-:-:S04]  /*0d20*/  SEL R7, RZ, 0x1, !P0 ;  /* 0x00000001ff077807 */ /* 0x000fc80004000000 */
[----:B------:R-:W-:-:S04]  /*0d30*/  LOP3.LUT R7, R7, 0x1, R10, 0xf8, !PT ;  /* 0x0000000107077812 */ /* 0x000fc800078ef80a */
[----:B------:R-:W-:-:S05]  /*0d40*/  LOP3.LUT R7, R7, R8, RZ, 0xc0, !PT ;  /* 0x0000000807077212 */ /* 0x000fca00078ec0ff */
[----:B------:R-:W-:-:S05]  /*0d50*/  IMAD.IADD R7, R10, 0x1, R7 ;  /* 0x000000010a077824 */ /* 0x000fca00078e0207 */
[----:B------:R-:W-:Y:S01]  /*0d60*/  LOP3.LUT R0, R7, R0, RZ, 0xfc, !PT ;  /* 0x0000000007007212 */ /* 0x000fe200078efcff */
[----:B------:R-:W-:Y:S06]  /*0d70*/  BRA `(.L_x_30) ;  /* 0x0000000000107947 */ /* 0x000fec0003800000 */
.L_x_29:
[----:B------:R-:W-:-:S04]  /*0d80*/  LOP3.LUT R0, R0, 0x80000000, RZ, 0xc0, !PT ;  /* 0x8000000000007812 */ /* 0x000fc800078ec0ff */
[----:B------:R-:W-:Y:S01]  /*0d90*/  LOP3.LUT R0, R0, 0x7f800000, RZ, 0xfc, !PT ;  /* 0x7f80000000007812 */ /* 0x000fe200078efcff */
[----:B------:R-:W-:Y:S06]  /*0da0*/  BRA `(.L_x_30) ;  /* 0x0000000000047947 */ /* 0x000fec0003800000 */
.L_x_28:
[----:B------:R-:W-:-:S07]  /*0db0*/  LEA R0, R9, R0, 0x17 ;  /* 0x0000000009007211 */ /* 0x000fce00078eb8ff */
.L_x_30:
[----:B------:R-:W-:Y:S05]  /*0dc0*/  BSYNC.RECONVERGENT B3 ;  /* 0x0000000000037941 */ /* 0x000fea0003800200 */
.L_x_27:
[----:B------:R-:W-:Y:S05]  /*0dd0*/  BRA `(.L_x_31) ;  /* 0x0000000000207947 */ /* 0x000fea0003800000 */
.L_x_26:
[----:B------:R-:W-:-:S04]  /*0de0*/  LOP3.LUT R0, R9, 0x80000000, R8, 0x48, !PT ;  /* 0x8000000009007812 */ /* 0x000fc800078e4808 */
[----:B------:R-:W-:Y:S01]  /*0df0*/  LOP3.LUT R0, R0, 0x7f800000, RZ, 0xfc, !PT ;  /* 0x7f80000000007812 */ /* 0x000fe200078efcff */
[----:B------:R-:W-:Y:S06]  /*0e00*/  BRA `(.L_x_31) ;  /* 0x0000000000147947 */ /* 0x000fec0003800000 */
.L_x_25:
[----:B------:R-:W-:Y:S01]  /*0e10*/  LOP3.LUT R0, R9, 0x80000000, R8, 0x48, !PT ;  /* 0x8000000009007812 */ /* 0x000fe200078e4808 */
[----:B------:R-:W-:Y:S06]  /*0e20*/  BRA `(.L_x_31) ;  /* 0x00000000000c7947 */ /* 0x000fec0003800000 */
.L_x_24:
[----:B------:R-:W0:Y:S01]  /*0e30*/  MUFU.RSQ R0, -QNAN ;  /* 0xffc0000000007908 */ /* 0x000e220000001400 */
[----:B------:R-:W-:Y:S05]  /*0e40*/  BRA `(.L_x_31) ;  /* 0x0000000000047947 */ /* 0x000fea0003800000 */
.L_x_23:
[----:B------:R-:W-:-:S07]  /*0e50*/  FADD.FTZ R0, R0, 1.1496044397354125977 ;  /* 0x3f93263d00007421 */ /* 0x000fce0000010000 */
.L_x_31:
[----:B------:R-:W-:Y:S05]  /*0e60*/  BSYNC.RECONVERGENT B0 ;  /* 0x0000000000007941 */ /* 0x000fea0003800200 */
.L_x_20:
[----:B------:R-:W-:-:S04]  /*0e70*/  IMAD.MOV.U32 R7, RZ, RZ, 0x0 ;  /* 0x00000000ff077424 */ /* 0x000fc800078e00ff */
[----:B0-----:R-:W-:Y:S05]  /*0e80*/  RET.REL.NODEC R6 `(_Z5iwt97PfS_i) ;  /* 0xfffffff0065c7950 */ /* 0x001fea0003c3ffff */
.L_x_32:
        /* <DEDUP_REMOVED lines=15> */
.L_x_149:


//--------------------- .text._Z5iwt97PhPfS0_i    --------------------------
	.section	.text._Z5iwt97PhPfS0_i,"ax",@progbits
	.align	128
        .global         _Z5iwt97PhPfS0_i
        .type           _Z5iwt97PhPfS0_i,@function
        .size           _Z5iwt97PhPfS0_i,(.L_x_150 - _Z5iwt97PhPfS0_i)
        .other          _Z5iwt97PhPfS0_i,@"STO_CUDA_ENTRY STV_DEFAULT"
_Z5iwt97PhPfS0_i:
.text._Z5iwt97PhPfS0_i:
        /* <DEDUP_REMOVED lines=26> */
.L_x_34:
[----:B------:R-:W-:Y:S05]  /*01a0*/  BSYNC.RECONVERGENT B0 ;  /* 0x0000000000007941 */ /* 0x000fea0003800200 */
.L_x_33:
        /* <DEDUP_REMOVED lines=10> */
.L_x_36:
        /* <DEDUP_REMOVED lines=12> */
[----:B0-----:R-:W-:Y:S05]  /*0310*/  CALL.REL.NOINC `($__internal_1_$__cuda_sm3x_div_rn_noftz_f32_slowpath) ;  /* 0x0000000400a47944 */ /* 0x001fea0003c00000 */
[----:B------:R-:W-:-:S07]  /*0320*/  IMAD.MOV.U32 R7, RZ, RZ, R0 ;  /* 0x000000ffff077224 */ /* 0x000fce00078e0000 */
.L_x_38:
[----:B------:R-:W-:Y:S05]  /*0330*/  BSYNC.RECONVERGENT B1 ;  /* 0x0000000000017941 */ /* 0x000fea0003800200 */
.L_x_37:
[----:B------:R-:W-:Y:S05]  /*0340*/  BSYNC.RECONVERGENT B2 ;  /* 0x0000000000027941 */ /* 0x000fea0003800200 */
.L_x_35:
        /* <DEDUP_REMOVED lines=14> */
.L_x_40:
        /* <DEDUP_REMOVED lines=9> */
.L_x_41:
[----:B------:R-:W-:Y:S05]  /*04c0*/  BSYNC.RECONVERGENT B0 ;  /* 0x0000000000007941 */ /* 0x000fea0003800200 */
.L_x_39:
[----:B------:R-:W3:Y:S01]  /*04d0*/  LDC R9, c[0x0][0x398] ;  /* 0x0000e600ff097b82 */ /* 0x000ee20000000800 */
[C---:B------:R-:W-:Y:S01]  /*04e0*/  LOP3.LUT R0, R4.reuse, 0x80000001, RZ, 0xc0, !PT ;  /* 0x8000000104007812 */ /* 0x040fe200078ec0ff */
[----:B-12---:R-:W-:Y:S01]  /*04f0*/  VIADD R7, R4, 0xffffffff ;  /* 0xffffffff04077836 */ /* 0x006fe20000000000 */
[----:B------:R-:W-:Y:S05]  /*0500*/  BSSY.RECONVERGENT B0, `(.L_x_42) ;  /* 0x0000010000007945 */ /* 0x000fea0003800200 */
[----:B0-----:R-:W0:Y:S01]  /*0510*/  LDC.64 R10, c[0x0][0x388] ;  /* 0x0000e200ff0a7b82 */ /* 0x001e220000000a00 */
[----:B---3--:R-:W-:-:S07]  /*0520*/  VIADD R5, R9, 0xffffffff ;  /* 0xffffffff09057836 */ /* 0x008fce0000000000 */
[----:B------:R-:W-:Y:S01]  /*0530*/  BAR.SYNC.DEFER_BLOCKING 0x0 ;  /* 0x0000000000007b1d */ /* 0x000fe20000010000 */
[----:B------:R-:W-:Y:S01]  /*0540*/  ISETP.NE.AND P2, PT, R4, R5, PT ;  /* 0x000000050400720c */ /* 0x000fe20003f45270 */
[----:B0-----:R-:W-:-:S03]  /*0550*/  IMAD.WIDE.U32 R6, R7, 0x4, R10 ;  /* 0x0000000407067825 */ /* 0x001fc600078e000a */
[----:B------:R-:W-:Y:S01]  /*0560*/  ISETP.EQ.AND P3, PT, R0, 0x1, P2 ;  /* 0x000000010000780c */ /* 0x000fe20001762270 */
[----:B------:R-:W-:-:S04]  /*0570*/  IMAD.WIDE R8, R9, 0x4, R10 ;  /* 0x0000000409087825 */ /* 0x000fc800078e020a */
[----:B------:R-:W-:-:S08]  /*0580*/  IMAD.WIDE.U32 R10, R4, 0x4, R10 ;  /* 0x00000004040a7825 */ /* 0x000fd000078e000a */
[----:B------:R-:W-:Y:S05]  /*0590*/  @!P3 BRA `(.L_x_43) ;  /* 0x000000000018b947 */ /* 0x000fea0003800000 */
[----:B------:R-:W2:Y:S04]  /*05a0*/  LDG.E R0, desc[UR6][R6.64] ;  /* 0x0000000606007981 */ /* 0x000ea8000c1e1900 */
[----:B------:R-:W2:Y:S04]  /*05b0*/  LDG.E R5, desc[UR6][R10.64+0x4] ;  /* 0x000004060a057981 */ /* 0x000ea8000c1e1900 */
[----:B------:R-:W3:Y:S01]  /*05c0*/  LDG.E R13, desc[UR6][R10.64] ;  /* 0x000000060a0d7981 */ /* 0x000ee2000c1e1900 */
[----:B--2---:R-:W-:-:S04]  /*05d0*/  FADD R0, R0, R5 ;  /* 0x0000000500007221 */ /* 0x004fc80000000000 */
[----:B---3--:R-:W-:-:S05]  /*05e0*/  FFMA R13, R0, -0.88291108608245849609, R13 ;  /* 0xbf620676000d7823 */ /* 0x008fca000000000d */
[----:B------:R0:W-:Y:S02]  /*05f0*/  STG.E desc[UR6][R10.64], R13 ;  /* 0x0000000d0a007986 */ /* 0x0001e4000c101906 */
.L_x_43:
[----:B------:R-:W-:Y:S05]  /*0600*/  BSYNC.RECONVERGENT B0 ;  /* 0x0000000000007941 */ /* 0x000fea0003800200 */
.L_x_42:
[----:B------:R-:W-:Y:S04]  /*0610*/  BSSY.RECONVERGENT B0, `(.L_x_44) ;  /* 0x0000006000007945 */ /* 0x000fe80003800200 */
[----:B------:R-:W-:Y:S05]  /*0620*/  @P2 BRA `(.L_x_45) ;  /* 0x0000000000102947 */ /* 0x000fea0003800000 */
[----:B------:R-:W2:Y:S04]  /*0630*/  LDG.E R0, desc[UR6][R8.64+-0x8] ;  /* 0xfffff80608007981 */ /* 0x000ea8000c1e1900 */
[----:B------:R-:W2:Y:S02]  /*0640*/  LDG.E R5, desc[UR6][R2.64] ;  /* 0x0000000602057981 */ /* 0x000ea4000c1e1900 */
[----:B--2---:R-:W-:-:S05]  /*0650*/  FFMA R5, R0, -1.7658221721649169922, R5 ;  /* 0xbfe2067600057823 */ /* 0x004fca0000000005 */
[----:B------:R1:W-:Y:S02]  /*0660*/  STG.E desc[UR6][R2.64], R5 ;  /* 0x0000000502007986 */ /* 0x0003e4000c101906 */
.L_x_45:
[----:B------:R-:W-:Y:S05]  /*0670*/  BSYNC.RECONVERGENT B0 ;  /* 0x0000000000007941 */ /* 0x000fea0003800200 */
.L_x_44:
        /* <DEDUP_REMOVED lines=9> */
.L_x_47:
[----:B------:R-:W-:Y:S05]  /*0710*/  BSYNC.RECONVERGENT B0 ;  /* 0x0000000000007941 */ /* 0x000fea0003800200 */
.L_x_46:
[----:B------:R-:W-:Y:S04]  /*0720*/  BSSY.RECONVERGENT B0, `(.L_x_48) ;  /* 0x0000007000007945 */ /* 0x000fe80003800200 */
[----:B------:R-:W-:Y:S05]  /*0730*/  @!P0 BRA `(.L_x_49) ;  /* 0x0000000000148947 */ /* 0x000fea0003800000 */
[----:B0-2---:R-:W0:Y:S02]  /*0740*/  LDC.64 R12, c[0x0][0x388] ;  /* 0x0000e200ff0c7b82 */ /* 0x005e240000000a00 */
[----:B0-----:R-:W2:Y:S04]  /*0750*/  LDG.E R0, desc[UR6][R12.64+0x4] ;  /* 0x000004060c007981 */ /* 0x001ea8000c1e1900 */
[----:B-1----:R-:W2:Y:S02]  /*0760*/  LDG.E R5, desc[UR6][R12.64] ;  /* 0x000000060c057981 */ /* 0x002ea4000c1e1900 */
[----:B--2---:R-:W-:-:S05]  /*0770*/  FFMA R5, R0, 0.10596023499965667725, R5 ;  /* 0x3dd901ae00057823 */ /* 0x004fca0000000005 */
[----:B------:R3:W-:Y:S02]  /*0780*/  STG.E desc[UR6][R12.64], R5 ;  /* 0x000000050c007986 */ /* 0x0007e4000c101906 */
.L_x_49:
[----:B------:R-:W-:Y:S05]  /*0790*/  BSYNC.RECONVERGENT B0 ;  /* 0x0000000000007941 */ /* 0x000fea0003800200 */
.L_x_48:
        /* <DEDUP_REMOVED lines=9> */
.L_x_51:
[----:B------:R-:W-:Y:S05]  /*0830*/  BSYNC.RECONVERGENT B0 ;  /* 0x0000000000007941 */ /* 0x000fea0003800200 */
.L_x_50:
[----:B------:R-:W-:Y:S04]  /*0840*/  BSSY.RECONVERGENT B0, `(.L_x_52) ;  /* 0x0000006000007945 */ /* 0x000fe80003800200 */
[----:B------:R-:W-:Y:S05]  /*0850*/  @P2 BRA `(.L_x_53) ;  /* 0x0000000000102947 */ /* 0x000fea0003800000 */
[----:B------:R-:W5:Y:S04]  /*0860*/  LDG.E R8, desc[UR6][R8.64+-0x8] ;  /* 0xfffff80608087981 */ /* 0x000f68000c1e1900 */
[----:B-1-34-:R-:W5:Y:S02]  /*0870*/  LDG.E R5, desc[UR6][R2.64] ;  /* 0x0000000602057981 */ /* 0x01af64000c1e1900 */
[----:B-----5:R-:W-:-:S05]  /*0880*/  FFMA R5, R8, 3.1722686290740966797, R5 ;  /* 0x404b067308057823 */ /* 0x020fca0000000005 */
[----:B------:R1:W-:Y:S02]  /*0890*/  STG.E desc[UR6][R2.64], R5 ;  /* 0x0000000502007986 */ /* 0x0003e4000c101906 */
.L_x_53:
[----:B------:R-:W-:Y:S05]  /*08a0*/  BSYNC.RECONVERGENT B0 ;  /* 0x0000000000007941 */ /* 0x000fea0003800200 */
.L_x_52:
[----:B------:R-:W-:Y:S06]  /*08b0*/  BAR.SYNC.DEFER_BLOCKING 0x0 ;  /* 0x0000000000007b1d */ /* 0x000fec0000010000 */
[----:B-12---:R-:W2:Y:S01]  /*08c0*/  LDG.E R2, desc[UR6][R2.64] ;  /* 0x0000000602027981 */ /* 0x006ea2000c1e1900 */
[----:B------:R-:W-:Y:S01]  /*08d0*/  BSSY.RECONVERGENT B0, `(.L_x_54) ;  /* 0x0000008000007945 */ /* 0x000fe20003800200 */
[----:B------:R-:W-:Y:S01]  /*08e0*/  IMAD.MOV.U32 R0, RZ, RZ, 0xff ;  /* 0x000000ffff007424 */ /* 0x000fe200078e00ff */
[----:B--2---:R-:W-:-:S13]  /*08f0*/  FSETP.GT.AND P0, PT, R2, 255, PT ;  /* 0x437f00000200780b */ /* 0x004fda0003f04000 */
[----:B------:R-:W-:Y:S05]  /*0900*/  @P0 BRA `(.L_x_55) ;  /* 0x0000000000100947 */ /* 0x000fea0003800000 */
[----:B------:R-:W-:Y:S02]  /*0910*/  FSETP.GEU.AND P0, PT, R2, RZ, PT ;  /* 0x000000ff0200720b */ /* 0x000fe40003f0e000 */
[----:B------:R-:W-:-:S11]  /*0920*/  PRMT R0, RZ, 0x7610, R0 ;  /* 0x00007610ff007816 */ /* 0x000fd60000000000 */
[----:B------:R-:W1:Y:S02]  /*0930*/  @P0 F2I.U32.TRUNC.NTZ R2, R2 ;  /* 0x0000000200020305 */ /* 0x000e64000020f000 */
[----:B-1----:R-:W-:-:S07]  /*0940*/  @P0 PRMT R0, R2, 0x7610, R0 ;  /* 0x0000761002000816 */ /* 0x002fce0000000000 */
.L_x_55:
[----:B------:R-:W-:Y:S05]  /*0950*/  BSYNC.RECONVERGENT B0 ;  /* 0x0000000000007941 */ /* 0x000fea0003800200 */
.L_x_54:
[----:B------:R-:W1:Y:S02]  /*0960*/  LDCU.64 UR4, c[0x0][0x380] ;  /* 0x00007000ff0477ac */ /* 0x000e640008000a00 */
[----:B-1----:R-:W-:-:S04]  /*0970*/  IADD3 R2, P0, PT, R4, UR4, RZ ;  /* 0x0000000404027c10 */ /* 0x002fc8000ff1e0ff */
[----:B------:R-:W-:-:S05]  /*0980*/  LEA.HI.X.SX32 R3, R4, UR5, 0x1, P0 ;  /* 0x0000000504037c11 */ /* 0x000fca00080f0eff */
[----:B------:R-:W-:Y:S01]  /*0990*/  STG.E.U8 desc[UR6][R2.64], R0 ;  /* 0x0000000002007986 */ /* 0x000fe2000c101106 */
[----:B------:R-:W-:Y:S05]  /*09a0*/  EXIT ;  /* 0x000000000000794d */ /* 0x000fea0003800000 */
        .weak           $__internal_1_$__cuda_sm3x_div_rn_noftz_f32_slowpath
        .type           $__internal_1_$__cuda_sm3x_div_rn_noftz_f32_slowpath,@function
        .size           $__internal_1_$__cuda_sm3x_div_rn_noftz_f32_slowpath,(.L_x_150 - $__internal_1_$__cuda_sm3x_div_rn_noftz_f32_slowpath)
$__internal_1_$__cuda_sm3x_div_rn_noftz_f32_slowpath:
[--C-:B------:R-:W-:Y:S01]  /*09b0*/  SHF.R.U32.HI R7, RZ, 0x17, R0.reuse ;  /* 0x00000017ff077819 */ /* 0x100fe20000011600 */
[----:B------:R-:W-:Y:S04]  /*09c0*/  BSSY.RECONVERGENT B0, `(.L_x_56) ;  /* 0x000005b000007945 */ /* 0x000fe80003800200 */
[----:B------:R-:W-:Y:S01]  /*09d0*/  BSSY.RELIABLE B3, `(.L_x_57) ;  /* 0x000001a000037945 */ /* 0x000fe20003800100 */
[----:B------:R-:W-:Y:S01]  /*09e0*/  IMAD.MOV.U32 R8, RZ, RZ, R0 ;  /* 0x000000ffff087224 */ /* 0x000fe200078e0000 */
[----:B------:R-:W-:-:S04]  /*09f0*/  LOP3.LUT R7, R7, 0xff, RZ, 0xc0, !PT ;  /* 0x000000ff07077812 */ /* 0x000fc800078ec0ff */
[----:B------:R-:W-:-:S04]  /*0a00*/  IADD3 R10, PT, PT, R7, -0x1, RZ ;  /* 0xffffffff070a7810 */ /* 0x000fc80007ffe0ff */
        /* <DEDUP_REMOVED lines=19> */
[----:B------:R-:W-:Y:S02]  /*0b40*/  @P0 IMAD.MOV.U32 R9, RZ, RZ, RZ ;  /* 0x000000ffff090224 */ /* 0x000fe400078e00ff */
[----:B------:R-:W-:Y:S01]  /*0b50*/  @!P0 FFMA R8, R0, 1.84467440737095516160e+19, RZ ;  /* 0x5f80000000088823 */ /* 0x000fe200000000ff */
[----:B------:R-:W-:-:S07]  /*0b60*/  @!P0 IMAD.MOV.U32 R9, RZ, RZ, -0x40 ;  /* 0xffffffc0ff098424 */ /* 0x000fce00078e00ff */
.L_x_58:
[----:B------:R-:W-:Y:S05]  /*0b70*/  BSYNC.RELIABLE B3 ;  /* 0x0000000000037941 */ /* 0x000fea0003800100 */
.L_x_57:
[----:B------:R-:W-:Y:S01]  /*0b80*/  UMOV UR4, 0x3f93263d ;  /* 0x3f93263d00047882 */ /* 0x000fe20000000000 */
[----:B------:R-:W-:Y:S01]  /*0b90*/  IADD3 R7, PT, PT, R7, -0x7f, RZ ;  /* 0xffffff8107077810 */ /* 0x000fe20007ffe0ff */
[----:B------:R-:W0:Y:S01]  /*0ba0*/  MUFU.RCP R10, UR4 ;  /* 0x00000004000a7d08 */ /* 0x000e220008001000 */
[----:B------:R-:W-:Y:S01]  /*0bb0*/  FADD.FTZ R11, -RZ, -UR4 ;  /* 0x80000004ff0b7e21 */ /* 0x000fe20008010100 */
[----:B------:R-:W-:Y:S02]  /*0bc0*/  BSSY.RECONVERGENT B3, `(.L_x_63) ;  /* 0x0000031000037945 */ /* 0x000fe40003800200 */
[C---:B------:R-:W-:Y:S02]  /*0bd0*/  IMAD R0, R7.reuse, -0x800000, R8 ;  /* 0xff80000007007824 */ /* 0x040fe400078e0208 */
[----:B------:R-:W-:Y:S02]  /*0be0*/  IMAD.IADD R9, R7, 0x1, R9 ;  /* 0x0000000107097824 */ /* 0x000fe400078e0209 */
        /* <DEDUP_REMOVED lines=26> */
[C---:B------:R-:W-:Y:S01]  /*0d90*/  VIADD R10, R12.reuse, 0x20 ;  /* 0x000000200c0a7836 */ /* 0x040fe20000000000 */
[----:B------:R-:W-:Y:S02]  /*0da0*/  IADD3 R11, PT, PT, -R12, RZ, RZ ;  /* 0x000000ff0c0b7210 */ /* 0x000fe40007ffe1ff */
        /* <DEDUP_REMOVED lines=14> */
.L_x_65:
[----:B------:R-:W-:-:S04]  /*0e90*/  LOP3.LUT R0, R0, 0x80000000, RZ, 0xc0, !PT ;  /* 0x8000000000007812 */ /* 0x000fc800078ec0ff */
[----:B------:R-:W-:Y:S01]  /*0ea0*/  LOP3.LUT R0, R0, 0x7f800000, RZ, 0xfc, !PT ;  /* 0x7f80000000007812 */ /* 0x000fe200078efcff */
[----:B------:R-:W-:Y:S06]  /*0eb0*/  BRA `(.L_x_66) ;  /* 0x0000000000047947 */ /* 0x000fec0003800000 */
.L_x_64:
[----:B------:R-:W-:-:S07]  /*0ec0*/  IMAD R0, R9, 0x800000, R0 ;  /* 0x0080000009007824 */ /* 0x000fce00078e0200 */
.L_x_66:
[----:B------:R-:W-:Y:S05]  /*0ed0*/  BSYNC.RECONVERGENT B3 ;  /* 0x0000000000037941 */ /* 0x000fea0003800200 */
.L_x_63:
[----:B------:R-:W-:Y:S05]  /*0ee0*/  BRA `(.L_x_67) ;  /* 0x0000000000207947 */ /* 0x000fea0003800000 */
.L_x_62:
[----:B------:R-:W-:-:S04]  /*0ef0*/  LOP3.LUT R0, R9, 0x80000000, R8, 0x48, !PT ;  /* 0x8000000009007812 */ /* 0x000fc800078e4808 */
[----:B------:R-:W-:Y:S01]  /*0f00*/  LOP3.LUT R0, R0, 0x7f800000, RZ, 0xfc, !PT ;  /* 0x7f80000000007812 */ /* 0x000fe200078efcff */
[----:B------:R-:W-:Y:S06]  /*0f10*/  BRA `(.L_x_67) ;  /* 0x0000000000147947 */ /* 0x000fec0003800000 */
.L_x_61:
[----:B------:R-:W-:Y:S01]  /*0f20*/  LOP3.LUT R0, R9, 0x80000000, R8, 0x48, !PT ;  /* 0x8000000009007812 */ /* 0x000fe200078e4808 */
[----:B------:R-:W-:Y:S06]  /*0f30*/  BRA `(.L_x_67) ;  /* 0x00000000000c7947 */ /* 0x000fec0003800000 */
.L_x_60:
[----:B------:R-:W0:Y:S01]  /*0f40*/  MUFU.RSQ R0, -QNAN ;  /* 0xffc0000000007908 */ /* 0x000e220000001400 */
[----:B------:R-:W-:Y:S05]  /*0f50*/  BRA `(.L_x_67) ;  /* 0x0000000000047947 */ /* 0x000fea0003800000 */
.L_x_59:
[----:B------:R-:W-:-:S07]  /*0f60*/  FADD.FTZ R0, R0, 1.1496044397354125977 ;  /* 0x3f93263d00007421 */ /* 0x000fce0000010000 */
.L_x_67:
[----:B------:R-:W-:Y:S05]  /*0f70*/  BSYNC.RECONVERGENT B0 ;  /* 0x0000000000007941 */ /* 0x000fea0003800200 */
.L_x_56:
[----:B------:R-:W-:-:S04]  /*0f80*/  IMAD.MOV.U32 R7, RZ, RZ, 0x0 ;  /* 0x00000000ff077424 */ /* 0x000fc800078e00ff */
[----:B0-----:R-:W-:Y:S05]  /*0f90*/  RET.REL.NODEC R6 `(_Z5iwt97PhPfS0_i) ;  /* 0xfffffff006187950 */ /* 0x001fea0003c3ffff */
.L_x_68:
        /* <DEDUP_REMOVED lines=14> */
.L_x_150:


//--------------------- .text._Z5fwt97PfS_i       --------------------------
	.section	.text._Z5fwt97PfS_i,"ax",@progbits
	.align	128
        .global         _Z5fwt97PfS_i
        .type           _Z5fwt97PfS_i,@function
        .size           _Z5fwt97PfS_i,(.L_x_151 - _Z5fwt97PfS_i)
        .other          _Z5fwt97PfS_i,@"STO_CUDA_ENTRY STV_DEFAULT"
_Z5fwt97PfS_i:
.text._Z5fwt97PfS_i:
        /* <DEDUP_REMOVED lines=9> */
[----:B------:R-:W-:Y:S01]  /*0090*/  VIADD R3, R9, 0xffffffff ;  /* 0xffffffff09037836 */ /* 0x000fe20000000000 */
[C---:B------:R-:W-:Y:S01]  /*00a0*/  LOP3.LUT R0, R4.reuse, 0x80000001, RZ, 0xc0, !PT ;  /* 0x8000000104007812 */ /* 0x040fe200078ec0ff */
[C---:B------:R-:W-:Y:S01]  /*00b0*/  VIADD R7, R4.reuse, 0xffffffff ;  /* 0xffffffff04077836 */ /* 0x040fe20000000000 */
[----:B------:R-:W1:Y:S01]  /*00c0*/  LDCU.64 UR6, c[0x0][0x358] ;  /* 0x00006b00ff0677ac */ /* 0x000e620008000a00 */
[----:B------:R-:W-:Y:S01]  /*00d0*/  BSSY.RECONVERGENT B0, `(.L_x_69) ;  /* 0x000000e000007945 */ /* 0x000fe20003800200 */
[----:B------:R-:W-:-:S04]  /*00e0*/  ISETP.NE.AND P2, PT, R4, R3, PT ;  /* 0x000000030400720c */ /* 0x000fc80003f45270 */
[----:B------:R-:W-:Y:S01]  /*00f0*/  ISETP.EQ.AND P3, PT, R0, 0x1, P2 ;  /* 0x000000010000780c */ /* 0x000fe20001762270 */
[----:B0-----:R-:W-:-:S04]  /*0100*/  IMAD.WIDE.U32 R6, R7, 0x4, R10 ;  /* 0x0000000407067825 */ /* 0x001fc800078e000a */
[----:B------:R-:W-:-:S04]  /*0110*/  IMAD.WIDE R8, R9, 0x4, R10 ;  /* 0x0000000409087825 */ /* 0x000fc800078e020a */
[----:B------:R-:W-:-:S04]  /*0120*/  IMAD.WIDE R2, R4, 0x4, R10 ;  /* 0x0000000404027825 */ /* 0x000fc800078e020a */
[----:B------:R-:W-:Y:S01]  /*0130*/  IMAD.WIDE.U32 R10, R4, 0x4, R10 ;  /* 0x00000004040a7825 */ /* 0x000fe200078e000a */
[----:B-1----:R-:W-:Y:S06]  /*0140*/  @!P3 BRA `(.L_x_70) ;  /* 0x000000000018b947 */ /* 0x002fec0003800000 */
[----:B------:R-:W2:Y:S04]  /*0150*/  LDG.E R0, desc[UR6][R6.64] ;  /* 0x0000000606007981 */ /* 0x000ea8000c1e1900 */
[----:B------:R-:W2:Y:S04]  /*0160*/  LDG.E R5, desc[UR6][R10.64+0x4] ;  /* 0x000004060a057981 */ /* 0x000ea8000c1e1900 */
[----:B------:R-:W3:Y:S01]  /*0170*/  LDG.E R13, desc[UR6][R10.64] ;  /* 0x000000060a0d7981 */ /* 0x000ee2000c1e1900 */
[----:B--2---:R-:W-:-:S04]  /*0180*/  FADD R0, R0, R5 ;  /* 0x0000000500007221 */ /* 0x004fc80000000000 */
[----:B---3--:R-:W-:-:S05]  /*0190*/  FFMA R13, R0, -1.5861343145370483398, R13 ;  /* 0xbfcb0673000d7823 */ /* 0x008fca000000000d */
[----:B------:R0:W-:Y:S02]  /*01a0*/  STG.E desc[UR6][R10.64], R13 ;  /* 0x0000000d0a007986 */ /* 0x0001e4000c101906 */
.L_x_70:
[----:B------:R-:W-:Y:S05]  /*01b0*/  BSYNC.RECONVERGENT B0 ;  /* 0x0000000000007941 */ /* 0x000fea0003800200 */
.L_x_69:
[----:B------:R-:W2:Y:S04]  /*01c0*/  @!P2 LDG.E R0, desc[UR6][R8.64+-0x8] ;  /* 0xfffff8060800a981 */ /* 0x000ea8000c1e1900 */
[----:B0-----:R-:W2:Y:S01]  /*01d0*/  @!P2 LDG.E R13, desc[UR6][R2.64] ;  /* 0x00000006020da981 */ /* 0x001ea2000c1e1900 */
[----:B------:R-:W-:-:S04]  /*01e0*/  LOP3.LUT P1, R5, R4, 0x1, RZ, 0xc0, !PT ;  /* 0x0000000104057812 */ /* 0x000fc8000782c0ff */
[----:B------:R-:W-:Y:S01]  /*01f0*/  ISETP.NE.AND P1, PT, R4, RZ, !P1 ;  /* 0x000000ff0400720c */ /* 0x000fe20004f25270 */
[----:B--2---:R-:W-:-:S05]  /*0200*/  @!P2 FFMA R13, R0, -3.1722686290740966797, R13 ;  /* 0xc04b0673000da823 */ /* 0x004fca000000000d */
[----:B------:R0:W-:Y:S01]  /*0210*/  @!P2 STG.E desc[UR6][R2.64], R13 ;  /* 0x0000000d0200a986 */ /* 0x0001e2000c101906 */
[----:B------:R-:W-:Y:S06]  /*0220*/  BAR.SYNC.DEFER_BLOCKING 0x0 ;  /* 0x0000000000007b1d */ /* 0x000fec0000010000 */
[----:B------:R-:W2:Y:S04]  /*0230*/  @P1 LDG.E R0, desc[UR6][R2.64+-0x4] ;  /* 0xfffffc0602001981 */ /* 0x000ea8000c1e1900 */
[----:B------:R-:W2:Y:S04]  /*0240*/  @P1 LDG.E R15, desc[UR6][R2.64+0x4] ;  /* 0x00000406020f1981 */ /* 0x000ea8000c1e1900 */
[----:B------:R-:W3:Y:S01]  /*0250*/  @P1 LDG.E R17, desc[UR6][R2.64] ;  /* 0x0000000602111981 */ /* 0x000ee2000c1e1900 */
[----:B------:R-:W-:Y:S01]  /*0260*/  BSSY.RECONVERGENT B0, `(.L_x_71) ;  /* 0x000000f000007945 */ /* 0x000fe20003800200 */
[----:B------:R-:W-:Y:S01]  /*0270*/  @P1 PLOP3.LUT P0, PT, PT, PT, PT, 0x8, 0x80 ;  /* 0x000000000080181c */ /* 0x000fe20003f0e170 */
[----:B--2---:R-:W-:-:S04]  /*0280*/  @P1 FADD R0, R0, R15 ;  /* 0x0000000f00001221 */ /* 0x004fc80000000000 */
[----:B---3--:R-:W-:-:S05]  /*0290*/  @P1 FFMA R17, R0, -0.052980117499828338623, R17 ;  /* 0xbd5901ae00111823 */ /* 0x008fca0000000011 */
[----:B------:R0:W-:Y:S01]  /*02a0*/  @P1 STG.E desc[UR6][R2.64], R17 ;  /* 0x0000001102001986 */ /* 0x0001e2000c101906 */
[----:B------:R-:W-:Y:S05]  /*02b0*/  @P1 BRA `(.L_x_72) ;  /* 0x0000000000241947 */ /* 0x000fea0003800000 */
[----:B------:R-:W-:Y:S02]  /*02c0*/  ISETP.NE.AND P4, PT, R4, RZ, PT ;  /* 0x000000ff0400720c */ /* 0x000fe40003f85270 */
[----:B------:R-:W-:-:S11]  /*02d0*/  PLOP3.LUT P0, PT, PT, PT, PT, 0x8, 0x80 ;  /* 0x000000000080781c */ /* 0x000fd60003f0e170 */
[----:B------:R-:W-:Y:S05]  /*02e0*/  @P4 BRA `(.L_x_72) ;  /* 0x0000000000184947 */ /* 0x000fea0003800000 */
[----:B0-----:R-:W0:Y:S02]  /*02f0*/  LDC.64 R12, c[0x0][0x380] ;  /* 0x0000e000ff0c7b82 */ /* 0x001e240000000a00 */
[----:B0-----:R-:W2:Y:S04]  /*0300*/  LDG.E R0, desc[UR6][R12.64+0x4] ;  /* 0x000004060c007981 */ /* 0x001ea8000c1e1900 */
[----:B------:R-:W2:Y:S01]  /*0310*/  LDG.E R15, desc[UR6][R12.64] ;  /* 0x000000060c0f7981 */ /* 0x000ea2000c1e1900 */
[----:B------:R-:W-:Y:S01]  /*0320*/  PLOP3.LUT P0, PT, PT, PT, PT, 0x80, 0x8 ;  /* 0x000000000008781c */ /* 0x000fe20003f0f070 */
[----:B--2---:R-:W-:-:S05]  /*0330*/  FFMA R15, R0, -0.10596023499965667725, R15 ;  /* 0xbdd901ae000f7823 */ /* 0x004fca000000000f */
[----:B------:R1:W-:Y:S07]  /*0340*/  STG.E desc[UR6][R12.64], R15 ;  /* 0x0000000f0c007986 */ /* 0x0003ee000c101906 */
.L_x_72:
[----:B------:R-:W-:Y:S05]  /*0350*/  BSYNC.RECONVERGENT B0 ;  /* 0x0000000000007941 */ /* 0x000fea0003800200 */
.L_x_71:
[----:B------:R-:W-:Y:S06]  /*0360*/  BAR.SYNC.DEFER_BLOCKING 0x0 ;  /* 0x0000000000007b1d */ /* 0x000fec0000010000 */
[----:B------:R-:W-:Y:S04]  /*0370*/  BSSY.RECONVERGENT B0, `(.L_x_73) ;  /* 0x0000008000007945 */ /* 0x000fe80003800200 */
[----:B------:R-:W-:Y:S05]  /*0380*/  @!P3 BRA `(.L_x_74) ;  /* 0x000000000018b947 */ /* 0x000fea0003800000 */
[----:B------:R-:W2:Y:S04]  /*0390*/  LDG.E R6, desc[UR6][R6.64] ;  /* 0x0000000606067981 */ /* 0x000ea8000c1e1900 */
[----:B01----:R-:W2:Y:S04]  /*03a0*/  LDG.E R13, desc[UR6][R10.64+0x4] ;  /* 0x000004060a0d7981 */ /* 0x003ea8000c1e1900 */
[----:B------:R-:W3:Y:S01]  /*03b0*/  LDG.E R0, desc[UR6][R10.64] ;  /* 0x000000060a007981 */ /* 0x000ee2000c1e1900 */
[----:B--2---:R-:W-:-:S04]  /*03c0*/  FADD R13, R6, R13 ;  /* 0x0000000d060d7221 */ /* 0x004fc80000000000 */
[----:B---3--:R-:W-:-:S05]  /*03d0*/  FFMA R13, R13, 0.88291108608245849609, R0 ;  /* 0x3f6206760d0d7823 */ /* 0x008fca0000000000 */
[----:B------:R2:W-:Y:S02]  /*03e0*/  STG.E desc[UR6][R10.64], R13 ;  /* 0x0000000d0a007986 */ /* 0x0005e4000c101906 */
.L_x_74:
[----:B------:R-:W-:Y:S05]  /*03f0*/  BSYNC.RECONVERGENT B0 ;  /* 0x0000000000007941 */ /* 0x000fea0003800200 */
.L_x_73:
[----:B------:R-:W-:Y:S04]  /*0400*/  BSSY.RECONVERGENT B0, `(.L_x_75) ;  /* 0x0000006000007945 */ /* 0x000fe80003800200 */
[----:B------:R-:W-:Y:S05]  /*0410*/  @P2 BRA `(.L_x_76) ;  /* 0x0000000000102947 */ /* 0x000fea0003800000 */
[----:B------:R-:W3:Y:S04]  /*0420*/  LDG.E R8, desc[UR6][R8.64+-0x8] ;  /* 0xfffff80608087981 */ /* 0x000ee8000c1e1900 */
[----:B------:R-:W3:Y:S02]  /*0430*/  LDG.E R7, desc[UR6][R2.64] ;  /* 0x0000000602077981 */ /* 0x000ee4000c1e1900 */
[----:B---3--:R-:W-:-:S05]  /*0440*/  FFMA R7, R8, 1.7658221721649169922, R7 ;  /* 0x3fe2067608077823 */ /* 0x008fca0000000007 */
[----:B------:R3:W-:Y:S02]  /*0450*/  STG.E desc[UR6][R2.64], R7 ;  /* 0x0000000702007986 */ /* 0x0007e4000c101906 */
.L_x_76:
[----:B------:R-:W-:Y:S05]  /*0460*/  BSYNC.RECONVERGENT B0 ;  /* 0x0000000000007941 */ /* 0x000fea0003800200 */
.L_x_75:
[----:B------:R-:W-:Y:S06]  /*0470*/  BAR.SYNC.DEFER_BLOCKING 0x0 ;  /* 0x0000000000007b1d */ /* 0x000fec0000010000 */
[----:B------:R-:W-:Y:S04]  /*0480*/  BSSY.RECONVERGENT B0, `(.L_x_77) ;  /* 0x0000008000007945 */ /* 0x000fe80003800200 */
[----:B------:R-:W-:Y:S05]  /*0490*/  @!P1 BRA `(.L_x_78) ;  /* 0x0000000000189947 */ /* 0x000fea0003800000 */
[----:B------:R-:W4:Y:S04]  /*04a0*/  LDG.E R0, desc[UR6][R2.64+-0x4] ;  /* 0xfffffc0602007981 */ /* 0x000f28000c1e1900 */
[----:B---3--:R-:W4:Y:S04]  /*04b0*/  LDG.E R7, desc[UR6][R2.64+0x4] ;  /* 0x0000040602077981 */ /* 0x008f28000c1e1900 */
[----:B------:R-:W3:Y:S01]  /*04c0*/  LDG.E R9, desc[UR6][R2.64] ;  /* 0x0000000602097981 */ /* 0x000ee2000c1e1900 */
[----:B----4-:R-:W-:-:S04]  /*04d0*/  FADD R0, R0, R7 ;  /* 0x0000000700007221 */ /* 0x010fc80000000000 */
[----:B---3--:R-:W-:-:S05]  /*04e0*/  FFMA R9, R0, 0.4435068666934967041, R9 ;  /* 0x3ee3135500097823 */ /* 0x008fca0000000009 */
[----:B------:R4:W-:Y:S02]  /*04f0*/  STG.E desc[UR6][R2.64], R9 ;  /* 0x0000000902007986 */ /* 0x0009e4000c101906 */
.L_x_78:
[----:B------:R-:W-:Y:S05]  /*0500*/  BSYNC.RECONVERGENT B0 ;  /* 0x0000000000007941 */ /* 0x000fea0003800200 */
.L_x_77:
[----:B------:R-:W-:Y:S04]  /*0510*/  BSSY.RECONVERGENT B0, `(.L_x_79) ;  /* 0x0000007000007945 */ /* 0x000fe80003800200 */
[----:B------:R-:W-:Y:S05]  /*0520*/  @!P0 BRA `(.L_x_80) ;  /* 0x0000000000148947 */ /* 0x000fea0003800000 */
[----:B---3--:R-:W3:Y:S02]  /*0530*/  LDC.64 R6, c[0x0][0x380] ;  /* 0x0000e000ff067b82 */ /* 0x008ee40000000a00 */
[----:B---3--:R-:W3:Y:S04]  /*0540*/  LDG.E R0, desc[UR6][R6.64+0x4] ;  /* 0x0000040606007981 */ /* 0x008ee8000c1e1900 */
[----:B----4-:R-:W3:Y:S02]  /*0550*/  LDG.E R9, desc[UR6][R6.64] ;  /* 0x0000000606097981 */ /* 0x010ee4000c1e1900 */
[----:B---3--:R-:W-:-:S05]  /*0560*/  FFMA R9, R0, 0.8870137333869934082, R9 ;  /* 0x3f63135500097823 */ /* 0x008fca0000000009 */
[----:B------:R3:W-:Y:S02]  /*0570*/  STG.E desc[UR6][R6.64], R9 ;  /* 0x0000000906007986 */ /* 0x0007e4000c101906 */
.L_x_80:
[----:B------:R-:W-:Y:S05]  /*0580*/  BSYNC.RECONVERGENT B0 ;  /* 0x0000000000007941 */ /* 0x000fea0003800200 */
.L_x_79:
[----:B------:R-:W-:Y:S01]  /*0590*/  BAR.SYNC.DEFER_BLOCKING 0x0 ;  /* 0x0000000000007b1d */ /* 0x000fe20000010000 */
[----:B------:R-:W-:-:S05]  /*05a0*/  ISETP.NE.AND P0, PT, R5, RZ, PT ;  /* 0x000000ff0500720c */ /* 0x000fca0003f05270 */
[----:B------:R-:W-:Y:S08]  /*05b0*/  BSSY.RECONVERGENT B2, `(.L_x_81) ;  /* 0x0000014000027945 */ /* 0x000ff00003800200 */
[----:B------:R-:W-:Y:S05]  /*05c0*/  @!P0 BRA `(.L_x_82) ;  /* 0x00000000000c8947 */ /* 0x000fea0003800000 */
[----:B------:R-:W3:Y:S02]  /*05d0*/  LDG.E R0, desc[UR6][R2.64] ;  /* 0x0000000602007981 */ /* 0x000ee4000c1e1900 */
[----:B---3--:R-:W-:Y:S01]  /*05e0*/  FMUL R7, R0, 0.86986446380615234375 ;  /* 0x3f5eaf7000077820 */ /* 0x008fe20000400000 */
[----:B------:R-:W-:Y:S06]  /*05f0*/  BRA `(.L_x_83) ;  /* 0x00000000003c7947 */ /* 0x000fec0003800000 */
.L_x_82:
[----:B------:R-:W5:Y:S01]  /*0600*/  LDG.E R0, desc[UR6][R2.64] ;  /* 0x0000000602007981 */ /* 0x000f62000c1e1900 */
[----:B---3--:R-:W-:Y:S01]  /*0610*/  IMAD.MOV.U32 R7, RZ, RZ, 0x3f93263d ;  /* 0x3f93263dff077424 */ /* 0x008fe200078e00ff */
[----:B------:R-:W-:Y:S01]  /*0620*/  BSSY.RECONVERGENT B1, `(.L_x_83) ;  /* 0x000000c000017945 */ /* 0x000fe20003800200 */
[----:B------:R-:W-:-:S04]  /*0630*/  IMAD.MOV.U32 R6, RZ, RZ, 0x3f5eaf70 ;  /* 0x3f5eaf70ff067424 */ /* 0x000fc800078e00ff */
[----:B------:R-:W-:-:S04]  /*0640*/  FFMA R6, R7, -R6, 1 ;  /* 0x3f80000007067423 */ /* 0x000fc80000000806 */
[----:B------:R-:W-:Y:S01]  /*0650*/  FFMA R7, R6, R7, 1.1496044397354125977 ;  /* 0x3f93263d06077423 */ /* 0x000fe20000000007 */
[----:B-----5:R-:W3:Y:S03]  /*0660*/  FCHK P0, R0, 0.86986446380615234375 ;  /* 0x3f5eaf7000007902 */ /* 0x020ee60000000000 */
[----:B------:R-:W-:-:S04]  /*0670*/  FFMA R6, R0, R7, RZ ;  /* 0x0000000700067223 */ /* 0x000fc800000000ff */
[----:B------:R-:W-:-:S04]  /*0680*/  FFMA R8, R6, -0.86986446380615234375, R0 ;  /* 0xbf5eaf7006087823 */ /* 0x000fc80000000000 */
[----:B------:R-:W-:Y:S01]  /*0690*/  FFMA R7, R7, R8, R6 ;  /* 0x0000000807077223 */ /* 0x000fe20000000006 */
[----:B---3--:R-:W-:Y:S06]  /*06a0*/  @!P0 BRA `(.L_x_84) ;  /* 0x00000000000c8947 */ /* 0x008fec0003800000 */
[----:B------:R-:W-:-:S07]  /*06b0*/  MOV R6, 0x6d0 ;  /* 0x000006d000067802 */ /* 0x000fce0000000f00 */
[----:B012-4-:R-:W-:Y:S05]  /*06c0*/  CALL.REL.NOINC `($__internal_2_$__cuda_sm3x_div_rn_noftz_f32_slowpath) ;  /* 0x0000000000547944 */ /* 0x017fea0003c00000 */
[----:B------:R-:W-:-:S07]  /*06d0*/  IMAD.MOV.U32 R7, RZ, RZ, R0 ;  /* 0x000000ffff077224 */ /* 0x000fce00078e0000 */
.L_x_84:
[----:B------:R-:W-:Y:S05]  /*06e0*/  BSYNC.RECONVERGENT B1 ;  /* 0x0000000000017941 */ /* 0x000fea0003800200 */
.L_x_83:
[----:B------:R-:W-:Y:S05]  /*06f0*/  BSYNC.RECONVERGENT B2 ;  /* 0x0000000000027941 */ /* 0x000fea0003800200 */
.L_x_81:
[----:B------:R3:W-:Y:S01]  /*0700*/  STG.E desc[UR6][R2.64], R7 ;  /* 0x0000000702007986 */ /* 0x0007e2000c101906 */
[----:B------:R-:W-:Y:S01]  /*0710*/  BAR.SYNC.DEFER_BLOCKING 0x0 ;  /* 0x0000000000007b1d */ /* 0x000fe20000010000 */
[----:B------:R-:W-:-:S07]  /*0720*/  ISETP.NE.AND P0, PT, R5, RZ, PT ;  /* 0x000000ff0500720c */ /* 0x000fce0003f05270 */
[----:B----4-:R-:W3:Y:S08]  /*0730*/  LDC.64 R8, c[0x0][0x388] ;  /* 0x0000e200ff087b82 */ /* 0x010ef00000000a00 */
[----:B------:R-:W4:Y:S01]  /*0740*/  @P0 LDC R6, c[0x0][0x390] ;  /* 0x0000e400ff060b82 */ /* 0x000f220000000800 */
[----:B012---:R-:W2:Y:S01]  /*0750*/  LDG.E R13, desc[UR6][R2.64] ;  /* 0x00000006020d7981 */ /* 0x007ea2000c1e1900 */
[----:B------:R-:W-:-:S02]  /*0760*/  @P0 LEA.HI R0, R4, R4, RZ, 0x1 ;  /* 0x0000000404000211 */ /* 0x000fc400078f08ff */
[----:B------:R-:W-:Y:S02]  /*0770*/  @!P0 SHF.R.S32.HI R5, RZ, 0x1, R4 ;  /* 0x00000001ff058819 */ /* 0x000fe40000011404 */
[----:B------:R-:W-:Y:S02]  /*0780*/  @P0 SHF.R.S32.HI R11, RZ, 0x1, R0 ;  /* 0x00000001ff0b0819 */ /* 0x000fe40000011400 */
[----:B----4-:R-:W-:-:S04]  /*0790*/  @P0 LEA.HI R0, R6, R6, RZ, 0x1 ;  /* 0x0000000606000211 */ /* 0x010fc800078f08ff */
[----:B------:R-:W-:-:S05]  /*07a0*/  @P0 LEA.HI.SX32 R5, R0, R11, 0x1f ;  /* 0x0000000b00050211 */ /* 0x000fca00078ffaff */
[----:B---3--:R-:W-:-:S04]  /*07b0*/  IMAD.WIDE R6, R5, 0x4, R8 ;  /* 0x0000000405067825 */ /* 0x008fc800078e0208 */
[----:B------:R-:W-:Y:S01]  /*07c0*/  IMAD.WIDE R4, R4, 0x4, R8 ;  /* 0x0000000404047825 */ /* 0x000fe200078e0208 */
[----:B--2---:R-:W-:Y:S01]  /*07d0*/  STG.E desc[UR6][R6.64], R13 ;  /* 0x0000000d06007986 */ /* 0x004fe2000c101906 */
[----:B------:R-:W-:Y:S06]  /*07e0*/  BAR.SYNC.DEFER_BLOCKING 0x0 ;  /* 0x0000000000007b1d */ /* 0x000fec0000010000 */
[----:B------:R-:W2:Y:S04]  /*07f0*/  LDG.E R5, desc[UR6][R4.64] ;  /* 0x0000000604057981 */ /* 0x000ea8000c1e1900 */
[----:B--2---:R-:W-:Y:S01]  /*0800*/  STG.E desc[UR6][R2.64], R5 ;  /* 0x0000000502007986 */ /* 0x004fe2000c101906 */
[----:B------:R-:W-:Y:S05]  /*0810*/  EXIT ;  /* 0x000000000000794d */ /* 0x000fea0003800000 */
        .weak           $__internal_2_$__cuda_sm3x_div_rn_noftz_f32_slowpath
        .type           $__internal_2_$__cuda_sm3x_div_rn_noftz_f32_slowpath,@function
        .size           $__internal_2_$__cuda_sm3x_div_rn_noftz_f32_slowpath,(.L_x_151 - $__internal_2_$__cuda_sm3x_div_rn_noftz_f32_slowpath)
$__internal_2_$__cuda_sm3x_div_rn_noftz_f32_slowpath:
[--C-:B------:R-:W-:Y:S01]  /*0820*/  SHF.R.U32.HI R7, RZ, 0x17, R0.reuse ;  /* 0x00000017ff077819 */ /* 0x100fe20000011600 */
[----:B------:R-:W-:Y:S04]  /*0830*/  BSSY.RECONVERGENT B0, `(.L_x_85) ;  /* 0x000005c000007945 */ /* 0x000fe80003800200 */
[----:B------:R-:W-:Y:S01]  /*0840*/  BSSY.RELIABLE B3, `(.L_x_86) ;  /* 0x000001a000037945 */ /* 0x000fe20003800100 */
[----:B------:R-:W-:Y:S01]  /*0850*/  IMAD.MOV.U32 R8, RZ, RZ, R0 ;  /* 0x000000ffff087224 */ /* 0x000fe200078e0000 */
        /* <DEDUP_REMOVED lines=24> */
.L_x_87:
[----:B------:R-:W-:Y:S05]  /*09e0*/  BSYNC.RELIABLE B3 ;  /* 0x0000000000037941 */ /* 0x000fea0003800100 */
.L_x_86:
[----:B------:R-:W-:Y:S01]  /*09f0*/  UMOV UR4, 0x3f5eaf70 ;  /* 0x3f5eaf7000047882 */ /* 0x000fe20000000000 */
[----:B------:R-:W-:Y:S01]  /*0a00*/  VIADD R7, R7, 0xffffff81 ;  /* 0xffffff8107077836 */ /* 0x000fe20000000000 */
[----:B------:R-:W-:Y:S01]  /*0a10*/  UIADD3 UR4, UPT, UPT, UR4, 0x800000, URZ ;  /* 0x0080000004047890 */ /* 0x000fe2000fffe0ff */
[----:B------:R-:W-:Y:S02]  /*0a20*/  BSSY.RECONVERGENT B3, `(.L_x_92) ;  /* 0x0000033000037945 */ /* 0x000fe40003800200 */
[----:B------:R-:W-:Y:S01]  /*0a30*/  IMAD R0, R7, -0x800000, R8 ;  /* 0xff80000007007824 */ /* 0x000fe200078e0208 */
[----:B------:R-:W-:Y:S02]  /*0a40*/  IADD3 R9, PT, PT, R9, 0x1, R7 ;  /* 0x0000000109097810 */ /* 0x000fe40007ffe007 */
[----:B------:R-:W-:-:S03]  /*0a50*/  FADD.FTZ R11, -RZ, -UR4 ;  /* 0x80000004ff0b7e21 */ /* 0x000fc60008010100 */
[----:B------:R-:W0:Y:S02]  /*0a60*/  MUFU.RCP R10, UR4 ;  /* 0x00000004000a7d08 */ /* 0x000e240008001000 */
        /* <DEDUP_REMOVED lines=42> */
.L_x_94:
[----:B------:R-:W-:-:S04]  /*0d10*/  LOP3.LUT R0, R0, 0x80000000, RZ, 0xc0, !PT ;  /* 0x8000000000007812 */ /* 0x000fc800078ec0ff */
[----:B------:R-:W-:Y:S01]  /*0d20*/  LOP3.LUT R0, R0, 0x7f800000, RZ, 0xfc, !PT ;  /* 0x7f80000000007812 */ /* 0x000fe200078efcff */
[----:B------:R-:W-:Y:S06]  /*0d30*/  BRA `(.L_x_95) ;  /* 0x0000000000047947 */ /* 0x000fec0003800000 */
.L_x_93:
[----:B------:R-:W-:-:S07]  /*0d40*/  IMAD R0, R9, 0x800000, R0 ;  /* 0x0080000009007824 */ /* 0x000fce00078e0200 */
.L_x_95:
[----:B------:R-:W-:Y:S05]  /*0d50*/  BSYNC.RECONVERGENT B3 ;  /* 0x0000000000037941 */ /* 0x000fea0003800200 */
.L_x_92:
[----:B------:R-:W-:Y:S05]  /*0d60*/  BRA `(.L_x_96) ;  /* 0x0000000000207947 */ /* 0x000fea0003800000 */
.L_x_91:
[----:B------:R-:W-:-:S04]  /*0d70*/  LOP3.LUT R0, R9, 0x80000000, R8, 0x48, !PT ;  /* 0x8000000009007812 */ /* 0x000fc800078e4808 */
[----:B------:R-:W-:Y:S01]  /*0d80*/  LOP3.LUT R0, R0, 0x7f800000, RZ, 0xfc, !PT ;  /* 0x7f80000000007812 */ /* 0x000fe200078efcff */
[----:B------:R-:W-:Y:S06]  /*0d90*/  BRA `(.L_x_96) ;  /* 0x0000000000147947 */ /* 0x000fec0003800000 */
.L_x_90:
[----:B------:R-:W-:Y:S01]  /*0da0*/  LOP3.LUT R0, R9, 0x80000000, R8, 0x48, !PT ;  /* 0x8000000009007812 */ /* 0x000fe200078e4808 */
[----:B------:R-:W-:Y:S06]  /*0db0*/  BRA `(.L_x_96) ;  /* 0x00000000000c7947 */ /* 0x000fec0003800000 */
.L_x_89:
[----:B------:R-:W0:Y:S01]  /*0dc0*/  MUFU.RSQ R0, -QNAN ;  /* 0xffc0000000007908 */ /* 0x000e220000001400 */
[----:B------:R-:W-:Y:S05]  /*0dd0*/  BRA `(.L_x_96) ;  /* 0x0000000000047947 */ /* 0x000fea0003800000 */
.L_x_88:
[----:B------:R-:W-:-:S07]  /*0de0*/  FADD.FTZ R0, R0, 0.86986446380615234375 ;  /* 0x3f5eaf7000007421 */ /* 0x000fce0000010000 */
.L_x_96:
[----:B------:R-:W-:Y:S05]  /*0df0*/  BSYNC.RECONVERGENT B0 ;  /* 0x0000000000007941 */ /* 0x000fea0003800200 */
.L_x_85:
[----:B------:R-:W-:-:S04]  /*0e00*/  IMAD.MOV.U32 R7, RZ, RZ, 0x0 ;  /* 0x00000000ff077424 */ /* 0x000fc800078e00ff */
[----:B0-----:R-:W-:Y:S05]  /*0e10*/  RET.REL.NODEC R6 `(_Z5fwt97PfS_i) ;  /* 0xfffffff006787950 */ /* 0x001fea0003c3ffff */
.L_x_97:
        /* <DEDUP_REMOVED lines=14> */
.L_x_151:


//--------------------- .text._Z5fwt97PfPhS_i     --------------------------
	.section	.text._Z5fwt97PfPhS_i,"ax",@progbits
	.align	128
        .global         _Z5fwt97PfPhS_i
        .type           _Z5fwt97PfPhS_i,@function
        .size           _Z5fwt97PfPhS_i,(.L_x_152 - _Z5fwt97PfPhS_i)
        .other          _Z5fwt97PfPhS_i,@"STO_CUDA_ENTRY STV_DEFAULT"
_Z5fwt97PfPhS_i:
.text._Z5fwt97PfPhS_i:
        /* <DEDUP_REMOVED lines=8> */
[----:B------:R-:W0:Y:S01]  /*0080*/  LDCU.64 UR4, c[0x0][0x388] ;  /* 0x00007100ff0477ac */ /* 0x000e220008000a00 */
[----:B------:R-:W1:Y:S01]  /*0090*/  LDC.64 R10, c[0x0][0x380] ;  /* 0x0000e000ff0a7b82 */ /* 0x000e620000000a00 */
[----:B------:R-:W2:Y:S01]  /*00a0*/  LDCU.64 UR6, c[0x0][0x358] ;  /* 0x00006b00ff0677ac */ /* 0x000ea20008000a00 */
[----:B0-----:R-:W-:-:S04]  /*00b0*/  IADD3 R8, P0, PT, R4, UR4, RZ ;  /* 0x0000000404087c10 */ /* 0x001fc8000ff1e0ff */
[----:B------:R-:W-:-:S05]  /*00c0*/  LEA.HI.X.SX32 R9, R4, UR5, 0x1, P0 ;  /* 0x0000000504097c11 */ /* 0x000fca00080f0eff */
[----:B--2---:R-:W2:Y:S01]  /*00d0*/  LDG.E.U8 R8, desc[UR6][R8.64] ;  /* 0x0000000608087981 */ /* 0x004ea2000c1e1100 */
[----:B------:R-:W-:Y:S01]  /*00e0*/  VIADD R3, R13, 0xffffffff ;  /* 0xffffffff0d037836 */ /* 0x000fe20000000000 */
[C---:B------:R-:W-:Y:S01]  /*00f0*/  LOP3.LUT R0, R4.reuse, 0x80000001, RZ, 0xc0, !PT ;  /* 0x8000000104007812 */ /* 0x040fe200078ec0ff */
[C---:B------:R-:W-:Y:S01]  /*0100*/  VIADD R7, R4.reuse, 0xffffffff ;  /* 0xffffffff04077836 */ /* 0x040fe20000000000 */
[----:B------:R-:W-:Y:S02]  /*0110*/  BSSY.RECONVERGENT B0, `(.L_x_98) ;  /* 0x0000011000007945 */ /* 0x000fe40003800200 */
[C---:B------:R-:W-:Y:S01]  /*0120*/  ISETP.NE.AND P2, PT, R4.reuse, R3, PT ;  /* 0x000000030400720c */ /* 0x040fe20003f45270 */
[----:B-1----:R-:W-:-:S03]  /*0130*/  IMAD.WIDE R2, R4, 0x4, R10 ;  /* 0x0000000404027825 */ /* 0x002fc600078e020a */
[----:B------:R-:W-:Y:S01]  /*0140*/  ISETP.EQ.AND P3, PT, R0, 0x1, P2 ;  /* 0x000000010000780c */ /* 0x000fe20001762270 */
[----:B------:R-:W-:Y:S01]  /*0150*/  IMAD.WIDE.U32 R6, R7, 0x4, R10 ;  /* 0x0000000407067825 */ /* 0x000fe200078e000a */
[----:B--2---:R-:W-:-:S03]  /*0160*/  I2FP.F32.U32 R5, R8 ;  /* 0x0000000800057245 */ /* 0x004fc60000201000 */
[--C-:B------:R-:W-:Y:S02]  /*0170*/  IMAD.WIDE R8, R13, 0x4, R10.reuse ;  /* 0x000000040d087825 */ /* 0x100fe400078e020a */
[----:B------:R0:W-:Y:S02]  /*0180*/  STG.E desc[UR6][R2.64], R5 ;  /* 0x0000000502007986 */ /* 0x0001e4000c101906 */
[----:B------:R-:W-:Y:S01]  /*0190*/  IMAD.WIDE.U32 R10, R4, 0x4, R10 ;  /* 0x00000004040a7825 */ /* 0x000fe200078e000a */
[----:B------:R-:W-:Y:S06]  /*01a0*/  BAR.SYNC.DEFER_BLOCKING 0x0 ;  /* 0x0000000000007b1d */ /* 0x000fec0000010000 */
[----:B------:R-:W-:Y:S05]  /*01b0*/  @!P3 BRA `(.L_x_99) ;  /* 0x000000000018b947 */ /* 0x000fea0003800000 */
[----:B------:R-:W2:Y:S04]  /*01c0*/  LDG.E R0, desc[UR6][R6.64] ;  /* 0x0000000606007981 */ /* 0x000ea8000c1e1900 */
[----:B0-----:R-:W2:Y:S04]  /*01d0*/  LDG.E R5, desc[UR6][R10.64+0x4] ;  /* 0x000004060a057981 */ /* 0x001ea8000c1e1900 */
[----:B------:R-:W3:Y:S01]  /*01e0*/  LDG.E R13, desc[UR6][R10.64] ;  /* 0x000000060a0d7981 */ /* 0x000ee2000c1e1900 */
[----:B--2---:R-:W-:-:S04]  /*01f0*/  FADD R0, R0, R5 ;  /* 0x0000000500007221 */ /* 0x004fc80000000000 */
[----:B---3--:R-:W-:-:S05]  /*0200*/  FFMA R13, R0, -1.5861343145370483398, R13 ;  /* 0xbfcb0673000d7823 */ /* 0x008fca000000000d */
[----:B------:R1:W-:Y:S02]  /*0210*/  STG.E desc[UR6][R10.64], R13 ;  /* 0x0000000d0a007986 */ /* 0x0003e4000c101906 */
.L_x_99:
[----:B------:R-:W-:Y:S05]  /*0220*/  BSYNC.RECONVERGENT B0 ;  /* 0x0000000000007941 */ /* 0x000fea0003800200 */
.L_x_98:
[----:B------:R-:W-:Y:S04]  /*0230*/  BSSY.RECONVERGENT B0, `(.L_x_100) ;  /* 0x0000006000007945 */ /* 0x000fe80003800200 */
[----:B------:R-:W-:Y:S05]  /*0240*/  @P2 BRA `(.L_x_101) ;  /* 0x0000000000102947 */ /* 0x000fea0003800000 */
[----:B------:R-:W2:Y:S04]  /*0250*/  LDG.E R0, desc[UR6][R8.64+-0x8] ;  /* 0xfffff80608007981 */ /* 0x000ea8000c1e1900 */
[----:B0-----:R-:W2:Y:S02]  /*0260*/  LDG.E R5, desc[UR6][R2.64] ;  /* 0x0000000602057981 */ /* 0x001ea4000c1e1900 */
[----:B--2---:R-:W-:-:S05]  /*0270*/  FFMA R5, R0, -3.1722686290740966797, R5 ;  /* 0xc04b067300057823 */ /* 0x004fca0000000005 */
[----:B------:R2:W-:Y:S02]  /*0280*/  STG.E desc[UR6][R2.64], R5 ;  /* 0x0000000502007986 */ /* 0x0005e4000c101906 */
.L_x_101:
[----:B------:R-:W-:Y:S05]  /*0290*/  BSYNC.RECONVERGENT B0 ;  /* 0x0000000000007941 */ /* 0x000fea0003800200 */
.L_x_100:
[----:B------:R-:W-:Y:S01]  /*02a0*/  BAR.SYNC.DEFER_BLOCKING 0x0 ;  /* 0x0000000000007b1d */ /* 0x000fe20000010000 */
[----:B------:R-:W-:-:S04]  /*02b0*/  LOP3.LUT P1, R14, R4, 0x1, RZ, 0xc0, !PT ;  /* 0x00000001040e7812 */ /* 0x000fc8000782c0ff */
[----:B------:R-:W-:Y:S01]  /*02c0*/  ISETP.NE.AND P1, PT, R4, RZ, !P1 ;  /* 0x000000ff0400720c */ /* 0x000fe20004f25270 */
[----:B------:R-:W-:-:S12]  /*02d0*/  BSSY.RECONVERGENT B0, `(.L_x_102) ;  /* 0x0000013000007945 */ /* 0x000fd80003800200 */
[----:B------:R-:W-:Y:S05]  /*02e0*/  @!P1 BRA `(.L_x_103) ;  /* 0x0000000000209947 */ /* 0x000fea0003800000 */
[----:B------:R-:W3:Y:S04]  /*02f0*/  LDG.E R0, desc[UR6][R2.64+-0x4] ;  /* 0xfffffc0602007981 */ /* 0x000ee8000c1e1900 */
[----:B0-2---:R-:W3:Y:S04]  /*0300*/  LDG.E R5, desc[UR6][R2.64+0x4] ;  /* 0x0000040602057981 */ /* 0x005ee8000c1e1900 */
[----:B-1----:R-:W2:Y:S01]  /*0310*/  LDG.E R13, desc[UR6][R2.64] ;  /* 0x00000006020d7981 */ /* 0x002ea2000c1e1900 */
[----:B------:R-:W-:Y:S01]  /*0320*/  PLOP3.LUT P0, PT, PT, PT, PT, 0x8, 0x80 ;  /* 0x000000000080781c */ /* 0x000fe20003f0e170 */
[----:B---3--:R-:W-:-:S04]  /*0330*/  FADD R0, R0, R5 ;  /* 0x0000000500007221 */ /* 0x008fc80000000000 */
[----:B--2---:R-:W-:-:S05]  /*0340*/  FFMA R13, R0, -0.052980117499828338623, R13 ;  /* 0xbd5901ae000d7823 */ /* 0x004fca000000000d */
[----:B------:R0:W-:Y:S01]  /*0350*/  STG.E desc[UR6][R2.64], R13 ;  /* 0x0000000d02007986 */ /* 0x0001e2000c101906 */
[----:B------:R-:W-:Y:S05]  /*0360*/  BRA `(.L_x_104) ;  /* 0x0000000000247947 */ /* 0x000fea0003800000 */
.L_x_103:
[----:B------:R-:W-:Y:S02]  /*0370*/  ISETP.NE.AND P4, PT, R4, RZ, PT ;  /* 0x000000ff0400720c */ /* 0x000fe40003f85270 */
[----:B------:R-:W-:-:S11]  /*0380*/  PLOP3.LUT P0, PT, PT, PT, PT, 0x8, 0x80 ;  /* 0x000000000080781c */ /* 0x000fd60003f0e170 */
[----:B------:R-:W-:Y:S05]  /*0390*/  @P4 BRA `(.L_x_104) ;  /* 0x0000000000184947 */ /* 0x000fea0003800000 */
[----:B-1----:R-:W1:Y:S02]  /*03a0*/  LDC.64 R12, c[0x0][0x380] ;  /* 0x0000e000ff0c7b82 */ /* 0x002e640000000a00 */
[----:B-1----:R-:W3:Y:S04]  /*03b0*/  LDG.E R0, desc[UR6][R12.64+0x4] ;  /* 0x000004060c007981 */ /* 0x002ee8000c1e1900 */
[----:B0-2---:R-:W3:Y:S01]  /*03c0*/  LDG.E R5, desc[UR6][R12.64] ;  /* 0x000000060c057981 */ /* 0x005ee2000c1e1900 */
[----:B------:R-:W-:Y:S01]  /*03d0*/  PLOP3.LUT P0, PT, PT, PT, PT, 0x80, 0x8 ;  /* 0x000000000008781c */ /* 0x000fe20003f0f070 */
[----:B---3--:R-:W-:-:S05]  /*03e0*/  FFMA R5, R0, -0.10596023499965667725, R5 ;  /* 0xbdd901ae00057823 */ /* 0x008fca0000000005 */
[----:B------:R3:W-:Y:S07]  /*03f0*/  STG.E desc[UR6][R12.64], R5 ;  /* 0x000000050c007986 */ /* 0x0007ee000c101906 */
.L_x_104:
[----:B------:R-:W-:Y:S05]  /*0400*/  BSYNC.RECONVERGENT B0 ;  /* 0x0000000000007941 */ /* 0x000fea0003800200 */
.L_x_102:
[----:B------:R-:W-:Y:S06]  /*0410*/  BAR.SYNC.DEFER_BLOCKING 0x0 ;  /* 0x0000000000007b1d */ /* 0x000fec0000010000 */
[----:B------:R-:W-:Y:S04]  /*0420*/  BSSY.RECONVERGENT B0, `(.L_x_105) ;  /* 0x0000008000007945 */ /* 0x000fe80003800200 */
[----:B------:R-:W-:Y:S05]  /*0430*/  @!P3 BRA `(.L_x_106) ;  /* 0x000000000018b947 */ /* 0x000fea0003800000 */
[----:B------:R-:W4:Y:S04]  /*0440*/  LDG.E R6, desc[UR6][R6.64] ;  /* 0x0000000606067981 */ /* 0x000f28000c1e1900 */
[----:B0-23--:R-:W4:Y:S04]  /*0450*/  LDG.E R5, desc[UR6][R10.64+0x4] ;  /* 0x000004060a057981 */ /* 0x00df28000c1e1900 */
[----:B------:R-:W2:Y:S01]  /*0460*/  LDG.E R0, desc[UR6][R10.64] ;  /* 0x000000060a007981 */ /* 0x000ea2000c1e1900 */
[----:B----4-:R-:W-:-:S04]  /*0470*/  FADD R5, R6, R5 ;  /* 0x0000000506057221 */ /* 0x010fc80000000000 */
[----:B--2---:R-:W-:-:S05]  /*0480*/  FFMA R5, R5, 0.88291108608245849609, R0 ;  /* 0x3f62067605057823 */ /* 0x004fca0000000000 */
[----:B------:R4:W-:Y:S02]  /*0490*/  STG.E desc[UR6][R10.64], R5 ;  /* 0x000000050a007986 */ /* 0x0009e4000c101906 */
.L_x_106:
[----:B------:R-:W-:Y:S05]  /*04a0*/  BSYNC.RECONVERGENT B0 ;  /* 0x0000000000007941 */ /* 0x000fea0003800200 */
.L_x_105:
[----:B------:R-:W-:Y:S04]  /*04b0*/  BSSY.RECONVERGENT B0, `(.L_x_107) ;  /* 0x0000006000007945 */ /* 0x000fe80003800200 */
[----:B------:R-:W-:Y:S05]  /*04c0*/  @P2 BRA `(.L_x_108) ;  /* 0x0000000000102947 */ /* 0x000fea0003800000 */
[----:B------:R-:W5:Y:S04]  /*04d0*/  LDG.E R8, desc[UR6][R8.64+-0x8] ;  /* 0xfffff80608087981 */ /* 0x000f68000c1e1900 */
[----:B0-234-:R-:W5:Y:S02]  /*04e0*/  LDG.E R5, desc[UR6][R2.64] ;  /* 0x0000000602057981 */ /* 0x01df64000c1e1900 */
[----:B-----5:R-:W-:-:S05]  /*04f0*/  FFMA R5, R8, 1.7658221721649169922, R5 ;  /* 0x3fe2067608057823 */ /* 0x020fca0000000005 */
[----:B------:R0:W-:Y:S02]  /*0500*/  STG.E desc[UR6][R2.64], R5 ;  /* 0x0000000502007986 */ /* 0x0001e4000c101906 */
.L_x_108:
[----:B------:R-:W-:Y:S05]  /*0510*/  BSYNC.RECONVERGENT B0 ;  /* 0x0000000000007941 */ /* 0x000fea0003800200 */
.L_x_107:
[----:B------:R-:W-:Y:S06]  /*0520*/  BAR.SYNC.DEFER_BLOCKING 0x0 ;  /* 0x0000000000007b1d */ /* 0x000fec0000010000 */
[----:B------:R-:W-:Y:S04]  /*0530*/  BSSY.RECONVERGENT B0, `(.L_x_109) ;  /* 0x0000008000007945 */ /* 0x000fe80003800200 */
[----:B------:R-:W-:Y:S05]  /*0540*/  @!P1 BRA `(.L_x_110) ;  /* 0x0000000000189947 */ /* 0x000fea0003800000 */
[----:B------:R-:W5:Y:S04]  /*0550*/  LDG.E R0, desc[UR6][R2.64+-0x4] ;  /* 0xfffffc0602007981 */ /* 0x000f68000c1e1900 */
[----:B0-234-:R-:W5:Y:S04]  /*0560*/  LDG.E R5, desc[UR6][R2.64+0x4] ;  /* 0x0000040602057981 */ /* 0x01df68000c1e1900 */
[----:B------:R-:W2:Y:S01]  /*0570*/  LDG.E R7, desc[UR6][R2.64] ;  /* 0x0000000602077981 */ /* 0x000ea2000c1e1900 */
[----:B-----5:R-:W-:-:S04]  /*0580*/  FADD R0, R0, R5 ;  /* 0x0000000500007221 */ /* 0x020fc80000000000 */
[----:B--2---:R-:W-:-:S05]  /*0590*/  FFMA R7, R0, 0.4435068666934967041, R7 ;  /* 0x3ee3135500077823 */ /* 0x004fca0000000007 */
[----:B------:R0:W-:Y:S02]  /*05a0*/  STG.E desc[UR6][R2.64], R7 ;  /* 0x0000000702007986 */ /* 0x0001e4000c101906 */
.L_x_110:
[----:B------:R-:W-:Y:S05]  /*05b0*/  BSYNC.RECONVERGENT B0 ;  /* 0x0000000000007941 */ /* 0x000fea0003800200 */
.L_x_109:
[----:B------:R-:W-:Y:S04]  /*05c0*/  BSSY.RECONVERGENT B0, `(.L_x_111) ;  /* 0x0000007000007945 */ /* 0x000fe80003800200 */
[----:B------:R-:W-:Y:S05]  /*05d0*/  @!P0 BRA `(.L_x_112) ;  /* 0x0000000000148947 */ /* 0x000fea0003800000 */
[----:B0-----:R-:W0:Y:S02]  /*05e0*/  LDC.64 R6, c[0x0][0x380] ;  /* 0x0000e000ff067b82 */ /* 0x001e240000000a00 */
[----:B0-----:R-:W5:Y:S04]  /*05f0*/  LDG.E R0, desc[UR6][R6.64+0x4] ;  /* 0x0000040606007981 */ /* 0x001f68000c1e1900 */
[----:B--234-:R-:W5:Y:S02]  /*0600*/  LDG.E R5, desc[UR6][R6.64] ;  /* 0x0000000606057981 */ /* 0x01cf64000c1e1900 */
[----:B-----5:R-:W-:-:S05]  /*0610*/  FFMA R5, R0, 0.8870137333869934082, R5 ;  /* 0x3f63135500057823 */ /* 0x020fca0000000005 */
[----:B------:R0:W-:Y:S02]  /*0620*/  STG.E desc[UR6][R6.64], R5 ;  /* 0x0000000506007986 */ /* 0x0001e4000c101906 */
.L_x_112:
[----:B------:R-:W-:Y:S05]  /*0630*/  BSYNC.RECONVERGENT B0 ;  /* 0x0000000000007941 */ /* 0x000fea0003800200 */
.L_x_111:
[----:B------:R-:W-:Y:S01]  /*0640*/  BAR.SYNC.DEFER_BLOCKING 0x0 ;  /* 0x0000000000007b1d */ /* 0x000fe20000010000 */
[----:B------:R-:W-:-:S05]  /*0650*/  ISETP.NE.AND P0, PT, R14, RZ, PT ;  /* 0x000000ff0e00720c */ /* 0x000fca0003f05270 */
[----:B------:R-:W-:Y:S08]  /*0660*/  BSSY.RECONVERGENT B2, `(.L_x_113) ;  /* 0x0000014000027945 */ /* 0x000ff00003800200 */
[----:B------:R-:W-:Y:S05]  /*0670*/  @!P0 BRA `(.L_x_114) ;  /* 0x00000000000c8947 */ /* 0x000fea0003800000 */
[----:B------:R-:W0:Y:S02]  /*0680*/  LDG.E R0, desc[UR6][R2.64] ;  /* 0x0000000602007981 */ /* 0x000e24000c1e1900 */
[----:B0-234-:R-:W-:Y:S01]  /*0690*/  FMUL R5, R0, 0.86986446380615234375 ;  /* 0x3f5eaf7000057820 */ /* 0x01dfe20000400000 */
[----:B------:R-:W-:Y:S06]  /*06a0*/  BRA `(.L_x_115) ;  /* 0x00000000003c7947 */ /* 0x000fec0003800000 */
.L_x_114:
[----:B------:R-:W5:Y:S01]  /*06b0*/  LDG.E R0, desc[UR6][R2.64] ;  /* 0x0000000602007981 */ /* 0x000f62000c1e1900 */
[----:B0-----:R-:W-:Y:S01]  /*06c0*/  IMAD.MOV.U32 R6, RZ, RZ, 0x3f93263d ;  /* 0x3f93263dff067424 */ /* 0x001fe200078e00ff */
[----:B------:R-:W-:Y:S01]  /*06d0*/  BSSY.RECONVERGENT B1, `(.L_x_115) ;  /* 0x000000c000017945 */ /* 0x000fe20003800200 */
[----:B--234-:R-:W-:-:S04]  /*06e0*/  IMAD.MOV.U32 R5, RZ, RZ, 0x3f5eaf70 ;  /* 0x3f5eaf70ff057424 */ /* 0x01cfc800078e00ff */
[----:B------:R-:W-:-:S04]  /*06f0*/  FFMA R5, R6, -R5, 1 ;  /* 0x3f80000006057423 */ /* 0x000fc80000000805 */
[----:B------:R-:W-:Y:S01]  /*0700*/  FFMA R5, R5, R6, 1.1496044397354125977 ;  /* 0x3f93263d05057423 */ /* 0x000fe20000000006 */
[----:B-----5:R-:W0:Y:S03]  /*0710*/  FCHK P0, R0, 0.86986446380615234375 ;  /* 0x3f5eaf7000007902 */ /* 0x020e260000000000 */
[----:B------:R-:W-:-:S04]  /*0720*/  FFMA R6, R0, R5, RZ ;  /* 0x0000000500067223 */ /* 0x000fc800000000ff */
[----:B------:R-:W-:-:S04]  /*0730*/  FFMA R7, R6, -0.86986446380615234375, R0 ;  /* 0xbf5eaf7006077823 */ /* 0x000fc80000000000 */
[----:B------:R-:W-:Y:S01]  /*0740*/  FFMA R5, R5, R7, R6 ;  /* 0x0000000705057223 */ /* 0x000fe20000000006 */
[----:B0-----:R-:W-:Y:S06]  /*0750*/  @!P0 BRA `(.L_x_116) ;  /* 0x00000000000c8947 */ /* 0x001fec0003800000 */
[----:B------:R-:W-:-:S07]  /*0760*/  MOV R6, 0x780 ;  /* 0x0000078000067802 */ /* 0x000fce0000000f00 */
[----:B-1----:R-:W-:Y:S05]  /*0770*/  CALL.REL.NOINC `($__internal_3_$__cuda_sm3x_div_rn_noftz_f32_slowpath) ;  /* 0x0000000000547944 */ /* 0x002fea0003c00000 */
[----:B------:R-:W-:-:S07]  /*0780*/  IMAD.MOV.U32 R5, RZ, RZ, R0 ;  /* 0x000000ffff057224 */ /* 0x000fce00078e0000 */
.L_x_116:
[----:B------:R-:W-:Y:S05]  /*0790*/  BSYNC.RECONVERGENT B1 ;  /* 0x0000000000017941 */ /* 0x000fea0003800200 */
.L_x_115:
[----:B------:R-:W-:Y:S05]  /*07a0*/  BSYNC.RECONVERGENT B2 ;  /* 0x0000000000027941 */ /* 0x000fea0003800200 */
.L_x_113:
[----:B------:R0:W-:Y:S01]  /*07b0*/  STG.E desc[UR6][R2.64], R5 ;  /* 0x0000000502007986 */ /* 0x0001e2000c101906 */
[----:B------:R-:W-:Y:S01]  /*07c0*/  BAR.SYNC.DEFER_BLOCKING 0x0 ;  /* 0x0000000000007b1d */ /* 0x000fe20000010000 */
[----:B------:R-:W-:-:S07]  /*07d0*/  ISETP.NE.AND P0, PT, R14, RZ, PT ;  /* 0x000000ff0e00720c */ /* 0x000fce0003f05270 */
[----:B------:R-:W0:Y:S08]  /*07e0*/  LDC.64 R8, c[0x0][0x390] ;  /* 0x0000e400ff087b82 */ /* 0x000e300000000a00 */
[----:B------:R-:W2:Y:S01]  /*07f0*/  @P0 LDC R6, c[0x0][0x398] ;  /* 0x0000e600ff060b82 */ /* 0x000ea20000000800 */
[----:B-1----:R-:W3:Y:S01]  /*0800*/  LDG.E R13, desc[UR6][R2.64] ;  /* 0x00000006020d7981 */ /* 0x002ee2000c1e1900 */
[----:B------:R-:W-:-:S02]  /*0810*/  @P0 LEA.HI R0, R4, R4, RZ, 0x1 ;  /* 0x0000000404000211 */ /* 0x000fc400078f08ff */
[----:B------:R-:W-:Y:S02]  /*0820*/  @!P0 SHF.R.S32.HI R7, RZ, 0x1, R4 ;  /* 0x00000001ff078819 */ /* 0x000fe40000011404 */
[----:B------:R-:W-:Y:S01]  /*0830*/  @P0 SHF.R.S32.HI R11, RZ, 0x1, R0 ;  /* 0x00000001ff0b0819 */ /* 0x000fe20000011400 */
[----:B0-----:R-:W-:Y:S01]  /*0840*/  IMAD.WIDE R4, R4, 0x4, R8 ;  /* 0x0000000404047825 */ /* 0x001fe200078e0208 */
[----:B--2---:R-:W-:-:S04]  /*0850*/  @P0 LEA.HI R0, R6, R6, RZ, 0x1 ;  /* 0x0000000606000211 */ /* 0x004fc800078f08ff */
[----:B------:R-:W-:-:S05]  /*0860*/  @P0 LEA.HI.SX32 R7, R0, R11, 0x1f ;  /* 0x0000000b00070211 */ /* 0x000fca00078ffaff */
[----:B------:R-:W-:-:S05]  /*0870*/  IMAD.WIDE R6, R7, 0x4, R8 ;  /* 0x0000000407067825 */ /* 0x000fca00078e0208 */
[----:B---3--:R-:W-:Y:S01]  /*0880*/  STG.E desc[UR6][R6.64], R13 ;  /* 0x0000000d06007986 */ /* 0x008fe2000c101906 */
[----:B------:R-:W-:Y:S06]  /*0890*/  BAR.SYNC.DEFER_BLOCKING 0x0 ;  /* 0x0000000000007b1d */ /* 0x000fec0000010000 */
[----:B------:R-:W2:Y:S04]  /*08a0*/  LDG.E R5, desc[UR6][R4.64] ;  /* 0x0000000604057981 */ /* 0x000ea8000c1e1900 */
[----:B--2---:R-:W-:Y:S01]  /*08b0*/  STG.E desc[UR6][R2.64], R5 ;  /* 0x0000000502007986 */ /* 0x004fe2000c101906 */
[----:B------:R-:W-:Y:S05]  /*08c0*/  EXIT ;  /* 0x000000000000794d */ /* 0x000fea0003800000 */
        .weak           $__internal_3_$__cuda_sm3x_div_rn_noftz_f32_slowpath
        .type           $__internal_3_$__cuda_sm3x_div_rn_noftz_f32_slowpath,@function
        .size           $__internal_3_$__cuda_sm3x_div_rn_noftz_f32_slowpath,(.L_x_152 - $__internal_3_$__cuda_sm3x_div_rn_noftz_f32_slowpath)
$__internal_3_$__cuda_sm3x_div_rn_noftz_f32_slowpath:
        /* <DEDUP_REMOVED lines=28> */
.L_x_119:
[----:B------:R-:W-:Y:S05]  /*0a90*/  BSYNC.RELIABLE B3 ;  /* 0x0000000000037941 */ /* 0x000fea0003800100 */
.L_x_118:
        /* <DEDUP_REMOVED lines=34> */
[----:B------:R-:W-:Y:S02]  /*0cc0*/  VIADD R10, R12, 0x20 ;  /* 0x000000200c0a7836 */ /* 0x000fe40000000000 */
[----:B------:R-:W-:Y:S01]  /*0cd0*/  LOP3.LUT R7, R7, 0x800000, RZ, 0xfc, !PT ;  /* 0x0080000007077812 */ /* 0x000fe200078efcff */
[----:B------:R-:W-:Y:S01]  /*0ce0*/  IMAD.MOV R9, RZ, RZ, -R12 ;  /* 0x000000ffff097224 */ /* 0x000fe200078e0a0c */
[----:B------:R-:W-:-:S02]  /*0cf0*/  FSETP.NEU.FTZ.AND P0, PT, R5, R8, PT ;  /* 0x000000080500720b */ /* 0x000fc40003f1d000 */
[----:B------:R-:W-:Y:S02]  /*0d00*/  SHF.L.U32 R10, R7, R10, RZ ;  /* 0x0000000a070a7219 */ /* 0x000fe400000006ff */
[----:B------:R-:W-:Y:S02]  /*0d10*/  SEL R8, R9, RZ, P2 ;  /* 0x000000ff09087207 */ /* 0x000fe40001000000 */
[----:B------:R-:W-:Y:S02]  /*0d20*/  ISETP.NE.AND P1, PT, R10, RZ, P1 ;  /* 0x000000ff0a00720c */ /* 0x000fe40000f25270 */
[----:B------:R-:W-:Y:S02]  /*0d30*/  SHF.R.U32.HI R8, RZ, R8, R7 ;  /* 0x00000008ff087219 */ /* 0x000fe40000011607 */
[----:B------:R-:W-:Y:S02]  /*0d40*/  PLOP3.LUT P0, PT, P0, P1, PT, 0xf8, 0x8f ;  /* 0x00000000008f781c */ /* 0x000fe40000703f70 */
[----:B------:R-:W-:-:S02]  /*0d50*/  SHF.R.U32.HI R10, RZ, 0x1, R8 ;  /* 0x00000001ff0a7819 */ /* 0x000fc40000011608 */
[----:B------:R-:W-:-:S04]  /*0d60*/  SEL R5, RZ, 0x1, !P0 ;  /* 0x00000001ff057807 */ /* 0x000fc80004000000 */
[----:B------:R-:W-:-:S04]  /*0d70*/  LOP3.LUT R5, R5, 0x1, R10, 0xf8, !PT ;  /* 0x0000000105057812 */ /* 0x000fc800078ef80a */
[----:B------:R-:W-:-:S05]  /*0d80*/  LOP3.LUT R5, R5, R8, RZ, 0xc0, !PT ;  /* 0x0000000805057212 */ /* 0x000fca00078ec0ff */
[----:B------:R-:W-:-:S05]  /*0d90*/  IMAD.IADD R5, R10, 0x1, R5 ;  /* 0x000000010a057824 */ /* 0x000fca00078e0205 */
[----:B------:R-:W-:Y:S01]  /*0da0*/  LOP3.LUT R0, R5, R0, RZ, 0xfc, !PT ;  /* 0x0000000005007212 */ /* 0x000fe200078efcff */
[----:B------:R-:W-:Y:S06]  /*0db0*/  BRA `(.L_x_127) ;  /* 0x0000000000107947 */ /* 0x000fec0003800000 */
.L_x_126:
[----:B------:R-:W-:-:S04]  /*0dc0*/  LOP3.LUT R0, R0, 0x80000000, RZ, 0xc0, !PT ;  /* 0x8000000000007812 */ /* 0x000fc800078ec0ff */
[----:B------:R-:W-:Y:S01]  /*0dd0*/  LOP3.LUT R0, R0, 0x7f800000, RZ, 0xfc, !PT ;  /* 0x7f80000000007812 */ /* 0x000fe200078efcff */
[----:B------:R-:W-:Y:S06]  /*0de0*/  BRA `(.L_x_127) ;  /* 0x0000000000047947 */ /* 0x000fec0003800000 */
.L_x_125:
[----:B------:R-:W-:-:S07]  /*0df0*/  IMAD R0, R8, 0x800000, R0 ;  /* 0x0080000008007824 */ /* 0x000fce00078e0200 */
.L_x_127:
[----:B------:R-:W-:Y:S05]  /*0e00*/  BSYNC.RECONVERGENT B3 ;  /* 0x0000000000037941 */ /* 0x000fea0003800200 */
.L_x_124:
[----:B------:R-:W-:Y:S05]  /*0e10*/  BRA `(.L_x_128) ;  /* 0x0000000000207947 */ /* 0x000fea0003800000 */
.L_x_123:
[----:B------:R-:W-:-:S04]  /*0e20*/  LOP3.LUT R0, R8, 0x80000000, R7, 0x48, !PT ;  /* 0x8000000008007812 */ /* 0x000fc800078e4807 */
[----:B------:R-:W-:Y:S01]  /*0e30*/  LOP3.LUT R0, R0, 0x7f800000, RZ, 0xfc, !PT ;  /* 0x7f80000000007812 */ /* 0x000fe200078efcff */
[----:B------:R-:W-:Y:S06]  /*0e40*/  BRA `(.L_x_128) ;  /* 0x0000000000147947 */ /* 0x000fec0003800000 */
.L_x_122:
[----:B------:R-:W-:Y:S01]  /*0e50*/  LOP3.LUT R0, R8, 0x80000000, R7, 0x48, !PT ;  /* 0x8000000008007812 */ /* 0x000fe200078e4807 */
[----:B------:R-:W-:Y:S06]  /*0e60*/  BRA `(.L_x_128) ;  /* 0x00000000000c7947 */ /* 0x000fec0003800000 */
.L_x_121:
[----:B------:R-:W0:Y:S01]  /*0e70*/  MUFU.RSQ R0, -QNAN ;  /* 0xffc0000000007908 */ /* 0x000e220000001400 */
[----:B------:R-:W-:Y:S05]  /*0e80*/  BRA `(.L_x_128) ;  /* 0x0000000000047947 */ /* 0x000fea0003800000 */
.L_x_120:
[----:B------:R-:W-:-:S07]  /*0e90*/  FADD.FTZ R0, R0, 0.86986446380615234375 ;  /* 0x3f5eaf7000007421 */ /* 0x000fce0000010000 */
.L_x_128:
[----:B------:R-:W-:Y:S05]  /*0ea0*/  BSYNC.RECONVERGENT B0 ;  /* 0x0000000000007941 */ /* 0x000fea0003800200 */
.L_x_117:
[----:B------:R-:W-:-:S04]  /*0eb0*/  IMAD.MOV.U32 R7, RZ, RZ, 0x0 ;  /* 0x00000000ff077424 */ /* 0x000fc800078e00ff */
[----:B0-----:R-:W-:Y:S05]  /*0ec0*/  RET.REL.NODEC R6 `(_Z5fwt97PfPhS_i) ;  /* 0xfffffff0064c7950 */ /* 0x001fea0003c3ffff */
.L_x_129:
        /* <DEDUP_REMOVED lines=11> */
.L_x_152:


//--------------------- .text._Z8quantizePfifi    --------------------------
	.section	.text._Z8quantizePfifi,"ax",@progbits
	.align	128
        .global         _Z8quantizePfifi
        .type           _Z8quantizePfifi,@function
        .size           _Z8quantizePfifi,(.L_x_153 - _Z8quantizePfifi)
        .other          _Z8quantizePfifi,@"STO_CUDA_ENTRY STV_DEFAULT"
_Z8quantizePfifi:
.text._Z8quantizePfifi:
[----:B------:R-:W-:Y:S01]  /*0000*/  LDC R1, c[0x0][0x37c] ;  /* 0x0000df00ff017b82 */ /* 0x000fe20000000800 */
[----:B------:R-:W0:Y:S01]  /*0010*/  S2R R3, SR_CTAID.X ;  /* 0x0000000000037919 */ /* 0x000e220000002500 */
[----:B------:R-:W0:Y:S01]  /*0020*/  LDCU UR4, c[0x0][0x360] ;  /* 0x00006c00ff0477ac */ /* 0x000e220008000800 */
[----:B------:R-:W0:Y:S01]  /*0030*/  S2R R0, SR_TID.X ;  /* 0x0000000000007919 */ /* 0x000e220000002100 */
[----:B------:R-:W1:Y:S01]  /*0040*/  LDCU UR5, c[0x0][0x390] ;  /* 0x00007200ff0577ac */ /* 0x000e620008000800 */
[----:B0-----:R-:W-:-:S05]  /*0050*/  IMAD R3, R3, UR4, R0 ;  /* 0x0000000403037c24 */ /* 0x001fca000f8e0200 */
[----:B-1----:R-:W-:-:S13]  /*0060*/  ISETP.GE.AND P0, PT, R3, UR5, PT ;  /* 0x0000000503007c0c */ /* 0x002fda000bf06270 */
[----:B------:R-:W-:Y:S05]  /*0070*/  @P0 EXIT ;  /* 0x000000000000094d */ /* 0x000fea0003800000 */
[----:B------:R-:W0:Y:S01]  /*0080*/  LDC.64 R4, c[0x0][0x380] ;  /* 0x0000e000ff047b82 */ /* 0x000e220000000a00 */
[----:B------:R-:W1:Y:S07]  /*0090*/  LDCU.64 UR4, c[0x0][0x358] ;  /* 0x00006b00ff0477ac */ /* 0x000e6e0008000a00 */
[----:B------:R-:W2:Y:S01]  /*00a0*/  LDC R7, c[0x0][0x38c] ;  /* 0x0000e300ff077b82 */ /* 0x000ea20000000800 */
[----:B0-----:R-:W-:-:S05]  /*00b0*/  IMAD.WIDE R4, R3, 0x4, R4 ;  /* 0x0000000403047825 */ /* 0x001fca00078e0204 */
[----:B-1----:R-:W3:Y:S01]  /*00c0*/  LDG.E R0, desc[UR4][R4.64] ;  /* 0x0000000404007981 */ /* 0x002ee2000c1e1900 */
[----:B------:R-:W-:Y:S01]  /*00d0*/  BSSY.RECONVERGENT B0, `(.L_x_130) ;  /* 0x000000e000007945 */ /* 0x000fe20003800200 */
[----:B--2---:R-:W0:Y:S02]  /*00e0*/  MUFU.RCP R2, R7 ;  /* 0x0000000700027308 */ /* 0x004e240000001000 */
[----:B0-----:R-:W-:-:S04]  /*00f0*/  FFMA R3, R2, -R7, 1 ;  /* 0x3f80000002037423 */ /* 0x001fc80000000807 */
[----:B------:R-:W-:Y:S02]  /*0100*/  FFMA R3, R2, R3, R2 ;  /* 0x0000000302037223 */ /* 0x000fe40000000002 */
[----:B---3--:R-:W0:Y:S02]  /*0110*/  FCHK P0, R0, R7 ;  /* 0x0000000700007302 */ /* 0x008e240000000000 */
[----:B------:R-:W-:-:S04]  /*0120*/  FFMA R2, R0, R3, RZ ;  /* 0x0000000300027223 */ /* 0x000fc800000000ff */
[----:B------:R-:W-:-:S04]  /*0130*/  FFMA R6, R2, -R7, R0 ;  /* 0x8000000702067223 */ /* 0x000fc80000000000 */
[----:B------:R-:W-:Y:S01]  /*0140*/  FFMA R2, R3, R6, R2 ;  /* 0x0000000603027223 */ /* 0x000fe20000000002 */
[----:B0-----:R-:W-:Y:S06]  /*0150*/  @!P0 BRA `(.L_x_131) ;  /* 0x0000000000148947 */ /* 0x001fec0003800000 */
[----:B------:R-:W0:Y:S01]  /*0160*/  LDCU UR6, c[0x0][0x38c] ;  /* 0x00007180ff0677ac */ /* 0x000e220008000800 */
[----:B------:R-:W-:Y:S01]  /*0170*/  MOV R6, 0x1a0 ;  /* 0x000001a000067802 */ /* 0x000fe20000000f00 */
[----:B0-----:R-:W-:-:S07]  /*0180*/  IMAD.U32 R3, RZ, RZ, UR6 ;  /* 0x00000006ff037e24 */ /* 0x001fce000f8e00ff */
[----:B------:R-:W-:Y:S05]  /*0190*/  CALL.REL.NOINC `($__internal_4_$__cuda_sm3x_div_rn_noftz_f32_slowpath) ;  /* 0x0000000000607944 */ /* 0x000fea0003c00000 */
[----:B------:R-:W-:-:S07]  /*01a0*/  IMAD.MOV.U32 R2, RZ, RZ, R0 ;  /* 0x000000ffff027224 */ /* 0x000fce00078e0000 */
.L_x_131:
[----:B------:R-:W-:Y:S05]  /*01b0*/  BSYNC.RECONVERGENT B0 ;  /* 0x0000000000007941 */ /* 0x000fea0003800200 */
.L_x_130:
[----:B------:R-:W0:Y:S02]  /*01c0*/  LDCU.64 UR6, c[0x0][0x388] ;  /* 0x00007100ff0677ac */ /* 0x000e240008000a00 */
[----:B0-----:R-:W-:Y:S01]  /*01d0*/  I2FP.F32.S32 R3, UR6 ;  /* 0x0000000600037c45 */ /* 0x001fe20008201400 */
[----:B------:R-:W-:-:S03]  /*01e0*/  IMAD.U32 R10, RZ, RZ, UR7 ;  /* 0x00000007ff0a7e24 */ /* 0x000fc6000f8e00ff */
[----:B------:R-:W0:Y:S01]  /*01f0*/  MUFU.RCP R0, R3 ;  /* 0x0000000300007308 */ /* 0x000e220000001000 */
[----:B------:R-:W-:-:S07]  /*0200*/  FMUL R6, R3, R2 ;  /* 0x0000000203067220 */ /* 0x000fce0000400000 */
[----:B------:R-:W-:Y:S08]  /*0210*/  FCHK P0, R10, R3 ;  /* 0x000000030a007302 */ /* 0x000ff00000000000 */
[----:B------:R-:W1:Y:S01]  /*0220*/  F2I.TRUNC.NTZ R2, R6 ;  /* 0x0000000600027305 */ /* 0x000e62000020f100 */
[----:B0-----:R-:W-:-:S04]  /*0230*/  FFMA R7, -R3, R0, 1 ;  /* 0x3f80000003077423 */ /* 0x001fc80000000100 */
[----:B------:R-:W-:-:S04]  /*0240*/  FFMA R0, R0, R7, R0 ;  /* 0x0000000700007223 */ /* 0x000fc80000000000 */
[----:B------:R-:W-:-:S04]  /*0250*/  FFMA R7, R0, UR7, RZ ;  /* 0x0000000700077c23 */ /* 0x000fc800080000ff */
[----:B------:R-:W-:Y:S01]  /*0260*/  FFMA R8, -R3, R7, UR7 ;  /* 0x0000000703087e23 */ /* 0x000fe20008000107 */
[----:B-1----:R-:W-:-:S03]  /*0270*/  I2FP.F32.S32 R2, R2 ;  /* 0x0000000200027245 */ /* 0x002fc60000201400 */
[----:B------:R-:W-:Y:S01]  /*0280*/  FFMA R7, R0, R8, R7 ;  /* 0x0000000800077223 */ /* 0x000fe20000000007 */
[----:B------:R-:W-:Y:S06]  /*0290*/  @!P0 BRA `(.L_x_132) ;  /* 0x0000000000148947 */ /* 0x000fec0003800000 */
[----:B------:R-:W0:Y:S01]  /*02a0*/  LDCU UR6, c[0x0][0x38c] ;  /* 0x00007180ff0677ac */ /* 0x000e220008000800 */
[----:B------:R-:W-:Y:S01]  /*02b0*/  MOV R6, 0x2e0 ;  /* 0x000002e000067802 */ /* 0x000fe20000000f00 */
[----:B0-----:R-:W-:-:S07]  /*02c0*/  IMAD.U32 R0, RZ, RZ, UR6 ;  /* 0x00000006ff007e24 */ /* 0x001fce000f8e00ff */
[----:B------:R-:W-:Y:S05]  /*02d0*/  CALL.REL.NOINC `($__internal_4_$__cuda_sm3x_div_rn_noftz_f32_slowpath) ;  /* 0x0000000000107944 */ /* 0x000fea0003c00000 */
[----:B------:R-:W-:-:S07]  /*02e0*/  IMAD.MOV.U32 R7, RZ, RZ, R0 ;  /* 0x000000ffff077224 */ /* 0x000fce00078e0000 */
.L_x_132:
[----:B------:R-:W-:-:S05]  /*02f0*/  FMUL R7, R2, R7 ;  /* 0x0000000702077220 */ /* 0x000fca0000400000 */
[----:B------:R-:W-:Y:S01]  /*0300*/  STG.E desc[UR4][R4.64], R7 ;  /* 0x0000000704007986 */ /* 0x000fe2000c101904 */
[----:B------:R-:W-:Y:S05]  /*0310*/  EXIT ;  /* 0x000000000000794d */ /* 0x000fea0003800000 */
        .weak           $__internal_4_$__cuda_sm3x_div_rn_noftz_f32_slowpath
        .type           $__internal_4_$__cuda_sm3x_div_rn_noftz_f32_slowpath,@function
        .size           $__internal_4_$__cuda_sm3x_div_rn_noftz_f32_slowpath,(.L_x_153 - $__internal_4_$__cuda_sm3x_div_rn_noftz_f32_slowpath)
$__internal_4_$__cuda_sm3x_div_rn_noftz_f32_slowpath:
[----:B------:R-:W-:Y:S01]  /*0320*/  SHF.R.U32.HI R8, RZ, 0x17, R3 ;  /* 0x00000017ff087819 */ /* 0x000fe20000011603 */
[----:B------:R-:W-:Y:S01]  /*0330*/  BSSY.RECONVERGENT B1, `(.L_x_133) ;  /* 0x0000062000017945 */ /* 0x000fe20003800200 */
[----:B------:R-:W-:Y:S02]  /*0340*/  SHF.R.U32.HI R7, RZ, 0x17, R0 ;  /* 0x00000017ff077819 */ /* 0x000fe40000011600 */
[----:B------:R-:W-:Y:S02]  /*0350*/  LOP3.LUT R12, R8, 0xff, RZ, 0xc0, !PT ;  /* 0x000000ff080c7812 */ /* 0x000fe400078ec0ff */
[----:B------:R-:W-:-:S03]  /*0360*/  LOP3.LUT R10, R7, 0xff, RZ, 0xc0, !PT ;  /* 0x000000ff070a7812 */ /* 0x000fc600078ec0ff */
[----:B------:R-:W-:Y:S02]  /*0370*/  VIADD R9, R12, 0xffffffff ;  /* 0xffffffff0c097836 */ /* 0x000fe40000000000 */
[----:B------:R-:W-:-:S03]  /*0380*/  VIADD R8, R10, 0xffffffff ;  /* 0xffffffff0a087836 */ /* 0x000fc60000000000 */
[----:B------:R-:W-:-:S04]  /*0390*/  ISETP.GT.U32.AND P0, PT, R9, 0xfd, PT ;  /* 0x000000fd0900780c */ /* 0x000fc80003f04070 */
[----:B------:R-:W-:-:S13]  /*03a0*/  ISETP.GT.U32.OR P0, PT, R8, 0xfd, P0 ;  /* 0x000000fd0800780c */ /* 0x000fda0000704470 */
[----:B------:R-:W-:Y:S01]  /*03b0*/  @!P0 IMAD.MOV.U32 R7, RZ, RZ, RZ ;  /* 0x000000ffff078224 */ /* 0x000fe200078e00ff */
[----:B------:R-:W-:Y:S06]  /*03c0*/  @!P0 BRA `(.L_x_134) ;  /* 0x00000000005c8947 */ /* 0x000fec0003800000 */
[----:B------:R-:W-:Y:S02]  /*03d0*/  FSETP.GTU.FTZ.AND P0, PT, |R0|, +INF , PT ;  /* 0x7f8000000000780b */ /* 0x000fe40003f1c200 */
[----:B------:R-:W-:-:S04]  /*03e0*/  FSETP.GTU.FTZ.AND P1, PT, |R3|, +INF , PT ;  /* 0x7f8000000300780b */ /* 0x000fc80003f3c200 */
[----:B------:R-:W-:-:S13]  /*03f0*/  PLOP3.LUT P0, PT, P0, P1, PT, 0xf8, 0x8f ;  /* 0x00000000008f781c */ /* 0x000fda0000703f70 */
[----:B------:R-:W-:Y:S05]  /*0400*/  @P0 BRA `(.L_x_135) ;  /* 0x00000004004c0947 */ /* 0x000fea0003800000 */
[----:B------:R-:W-:-:S13]  /*0410*/  LOP3.LUT P0, RZ, R3, 0x7fffffff, R0, 0xc8, !PT ;  /* 0x7fffffff03ff7812 */ /* 0x000fda000780c800 */
[----:B------:R-:W-:Y:S05]  /*0420*/  @!P0 BRA `(.L_x_136) ;  /* 0x00000004003c8947 */ /* 0x000fea0003800000 */
[C---:B------:R-:W-:Y:S02]  /*0430*/  FSETP.NEU.FTZ.AND P2, PT, |R0|.reuse, +INF , PT ;  /* 0x7f8000000000780b */ /* 0x040fe40003f5d200 */
[----:B------:R-:W-:Y:S02]  /*0440*/  FSETP.NEU.FTZ.AND P1, PT, |R3|, +INF , PT ;  /* 0x7f8000000300780b */ /* 0x000fe40003f3d200 */
[----:B------:R-:W-:-:S11]  /*0450*/  FSETP.NEU.FTZ.AND P0, PT, |R0|, +INF , PT ;  /* 0x7f8000000000780b */ /* 0x000fd60003f1d200 */
[----:B------:R-:W-:Y:S05]  /*0460*/  @!P1 BRA !P2, `(.L_x_136) ;  /* 0x00000004002c9947 */ /* 0x000fea0005000000 */
[----:B------:R-:W-:-:S04]  /*0470*/  LOP3.LUT P2, RZ, R0, 0x7fffffff, RZ, 0xc0, !PT ;  /* 0x7fffffff00ff7812 */ /* 0x000fc8000784c0ff */
[----:B------:R-:W-:-:S13]  /*0480*/  PLOP3.LUT P1, PT, P1, P2, PT, 0x2f, 0xf2 ;  /* 0x0000000000f2781c */ /* 0x000fda0000f24577 */
[----:B------:R-:W-:Y:S05]  /*0490*/  @P1 BRA `(.L_x_137) ;  /* 0x0000000400181947 */ /* 0x000fea0003800000 */
[----:B------:R-:W-:-:S04]  /*04a0*/  LOP3.LUT P1, RZ, R3, 0x7fffffff, RZ, 0xc0, !PT ;  /* 0x7fffffff03ff7812 */ /* 0x000fc8000782c0ff */
[----:B------:R-:W-:-:S13]  /*04b0*/  PLOP3.LUT P0, PT, P0, P1, PT, 0x2f, 0xf2 ;  /* 0x0000000000f2781c */ /* 0x000fda0000702577 */
[----:B------:R-:W-:Y:S05]  /*04c0*/  @P0 BRA `(.L_x_138) ;  /* 0x0000000400000947 */ /* 0x000fea0003800000 */
[----:B------:R-:W-:Y:S02]  /*04d0*/  ISETP.GE.AND P0, PT, R8, RZ, PT ;  /* 0x000000ff0800720c */ /* 0x000fe40003f06270 */
[----:B------:R-:W-:-:S11]  /*04e0*/  ISETP.GE.AND P1, PT, R9, RZ, PT ;  /* 0x000000ff0900720c */ /* 0x000fd60003f26270 */
[----:B------:R-:W-:Y:S02]  /*04f0*/  @P0 IMAD.MOV.U32 R7, RZ, RZ, RZ ;  /* 0x000000ffff070224 */ /* 0x000fe400078e00ff */
[----:B------:R-:W-:Y:S01]  /*0500*/  @!P0 FFMA R0, R0, 1.84467440737095516160e+19, RZ ;  /* 0x5f80000000008823 */ /* 0x000fe200000000ff */
[----:B------:R-:W-:Y:S02]  /*0510*/  @!P0 IMAD.MOV.U32 R7, RZ, RZ, -0x40 ;  /* 0xffffffc0ff078424 */ /* 0x000fe400078e00ff */
[----:B------:R-:W-:Y:S02]  /*0520*/  @!P1 FFMA R3, R3, 1.84467440737095516160e+19, RZ ;  /* 0x5f80000003039823 */ /* 0x000fe400000000ff */
[----:B------:R-:W-:-:S07]  /*0530*/  @!P1 VIADD R7, R7, 0x40 ;  /* 0x0000004007079836 */ /* 0x000fce0000000000 */
.L_x_134:
[----:B------:R-:W-:Y:S01]  /*0540*/  LEA R8, R12, 0xc0800000, 0x17 ;  /* 0xc08000000c087811 */ /* 0x000fe200078eb8ff */
[----:B------:R-:W-:Y:S04]  /*0550*/  BSSY.RECONVERGENT B2, `(.L_x_139) ;  /* 0x0000036000027945 */ /* 0x000fe80003800200 */
[----:B------:R-:W-:Y:S02]  /*0560*/  IMAD.IADD R8, R3, 0x1, -R8 ;  /* 0x0000000103087824 */ /* 0x000fe400078e0a08 */
[----:B------:R-:W-:Y:S02]  /*0570*/  VIADD R3, R10, 0xffffff81 ;  /* 0xffffff810a037836 */ /* 0x000fe40000000000 */
[----:B------:R0:W1:Y:S01]  /*0580*/  MUFU.RCP R9, R8 ;  /* 0x0000000800097308 */ /* 0x0000620000001000 */
[----:B------:R-:W-:Y:S01]  /*0590*/  FADD.FTZ R11, -R8, -RZ ;  /* 0x800000ff080b7221 */ /* 0x000fe20000010100 */
[C---:B------:R-:W-:Y:S01]  /*05a0*/  IMAD R0, R3.reuse, -0x800000, R0 ;  /* 0xff80000003007824 */ /* 0x040fe200078e0200 */
[----:B0-----:R-:W-:-:S05]  /*05b0*/  IADD3 R8, PT, PT, R3, 0x7f, -R12 ;  /* 0x0000007f03087810 */ /* 0x001fca0007ffe80c */
[----:B------:R-:W-:Y:S02]  /*05c0*/  IMAD.IADD R8, R8, 0x1, R7 ;  /* 0x0000000108087824 */ /* 0x000fe400078e0207 */
[----:B-1----:R-:W-:-:S04]  /*05d0*/  FFMA R10, R9, R11, 1 ;  /* 0x3f800000090a7423 */ /* 0x002fc8000000000b */
        /* <DEDUP_REMOVED lines=20> */
[CCC-:B------:R-:W-:Y:S01]  /*0720*/  FFMA.RM R8, R14.reuse, R10.reuse, R9.reuse ;  /* 0x0000000a0e087223 */ /* 0x1c0fe20000004009 */
[C---:B------:R-:W-:Y:S02]  /*0730*/  ISETP.NE.AND P2, PT, R11.reuse, RZ, PT ;  /* 0x000000ff0b00720c */ /* 0x040fe40003f45270 */
[----:B------:R-:W-:Y:S02]  /*0740*/  ISETP.NE.AND P1, PT, R11, RZ, PT ;  /* 0x000000ff0b00720c */ /* 0x000fe40003f25270 */
        /* <DEDUP_REMOVED lines=18> */
.L_x_141:
[----:B------:R-:W-:-:S04]  /*0870*/  LOP3.LUT R0, R0, 0x80000000, RZ, 0xc0, !PT ;  /* 0x8000000000007812 */ /* 0x000fc800078ec0ff */
[----:B------:R-:W-:Y:S01]  /*0880*/  LOP3.LUT R0, R0, 0x7f800000, RZ, 0xfc, !PT ;  /* 0x7f80000000007812 */ /* 0x000fe200078efcff */
[----:B------:R-:W-:Y:S06]  /*0890*/  BRA `(.L_x_142) ;  /* 0x0000000000047947 */ /* 0x000fec0003800000 */
.L_x_140:
[----:B------:R-:W-:-:S07]  /*08a0*/  IMAD R0, R8, 0x800000, R0 ;  /* 0x0080000008007824 */ /* 0x000fce00078e0200 */
.L_x_142:
[----:B------:R-:W-:Y:S05]  /*08b0*/  BSYNC.RECONVERGENT B2 ;  /* 0x0000000000027941 */ /* 0x000fea0003800200 */
.L_x_139:
[----:B------:R-:W-:Y:S05]  /*08c0*/  BRA `(.L_x_143) ;  /* 0x0000000000207947 */ /* 0x000fea0003800000 */
.L_x_138:
[----:B------:R-:W-:-:S04]  /*08d0*/  LOP3.LUT R0, R3, 0x80000000, R0, 0x48, !PT ;  /* 0x8000000003007812 */ /* 0x000fc800078e4800 */
[----:B------:R-:W-:Y:S01]  /*08e0*/  LOP3.LUT R0, R0, 0x7f800000, RZ, 0xfc, !PT ;  /* 0x7f80000000007812 */ /* 0x000fe200078efcff */
[----:B------:R-:W-:Y:S06]  /*08f0*/  BRA `(.L_x_143) ;  /* 0x0000000000147947 */ /* 0x000fec0003800000 */
.L_x_137:
[----:B------:R-:W-:Y:S01]  /*0900*/  LOP3.LUT R0, R3, 0x80000000, R0, 0x48, !PT ;  /* 0x8000000003007812 */ /* 0x000fe200078e4800 */
[----:B------:R-:W-:Y:S06]  /*0910*/  BRA `(.L_x_143) ;  /* 0x00000000000c7947 */ /* 0x000fec0003800000 */
.L_x_136:
[----:B------:R-:W0:Y:S01]  /*0920*/  MUFU.RSQ R0, -QNAN ;  /* 0xffc0000000007908 */ /* 0x000e220000001400 */
[----:B------:R-:W-:Y:S05]  /*0930*/  BRA `(.L_x_143) ;  /* 0x0000000000047947 */ /* 0x000fea0003800000 */
.L_x_135:
[----:B------:R-:W-:-:S07]  /*0940*/  FADD.FTZ R0, R0, R3 ;  /* 0x0000000300007221 */ /* 0x000fce0000010000 */
.L_x_143:
[----:B------:R-:W-:Y:S05]  /*0950*/  BSYNC.RECONVERGENT B1 ;  /* 0x0000000000017941 */ /* 0x000fea0003800200 */
.L_x_133:
[----:B------:R-:W-:-:S04]  /*0960*/  IMAD.MOV.U32 R7, RZ, RZ, 0x0 ;  /* 0x00000000ff077424 */ /* 0x000fc800078e00ff */
[----:B0-----:R-:W-:Y:S05]  /*0970*/  RET.REL.NODEC R6 `(_Z8quantizePfifi) ;  /* 0xfffffff406a07950 */ /* 0x001fea0003c3ffff */
.L_x_144:
        /* <DEDUP_REMOVED lines=16> */
.L_x_153:


//--------------------- .text._Z11edge_detectPhS_ii --------------------------
	.section	.text._Z11edge_detectPhS_ii,"ax",@progbits
	.align	128
        .global         _Z11edge_detectPhS_ii
        .type           _Z11edge_detectPhS_ii,@function
        .size           _Z11edge_detectPhS_ii,(.L_x_160 - _Z11edge_detectPhS_ii)
        .other          _Z11edge_detectPhS_ii,@"STO_CUDA_ENTRY STV_DEFAULT"
_Z11edge_detectPhS_ii:
.text._Z11edge_detectPhS_ii:
[----:B------:R-:W-:Y:S01]  /*0000*/  LDC R1, c[0x0][0x37c] ;  /* 0x0000df00ff017b82 */ /* 0x000fe20000000800 */
[----:B------:R-:W0:Y:S01]  /*0010*/  S2R R15, SR_CTAID.X ;  /* 0x00000000000f7919 */ /* 0x000e220000002500 */
[----:B------:R-:W0:Y:S01]  /*0020*/  LDCU UR4, c[0x0][0x360] ;  /* 0x00006c00ff0477ac */ /* 0x000e220008000800 */
[----:B------:R-:W0:Y:S01]  /*0030*/  S2R R0, SR_TID.X ;  /* 0x0000000000007919 */ /* 0x000e220000002100 */
[----:B------:R-:W1:Y:S01]  /*0040*/  LDCU UR5, c[0x0][0x364] ;  /* 0x00006c80ff0577ac */ /* 0x000e620008000800 */
[----:B------:R-:W1:Y:S01]  /*0050*/  S2R R2, SR_CTAID.Y ;  /* 0x0000000000027919 */ /* 0x000e620000002600 */
[----:B------:R-:W2:Y:S01]  /*0060*/  LDCU.64 UR8, c[0x0][0x390] ;  /* 0x00007200ff0877ac */ /* 0x000ea20008000a00 */
[----:B------:R-:W1:Y:S01]  /*0070*/  S2R R3, SR_TID.Y ;  /* 0x0000000000037919 */ /* 0x000e620000002200 */
[----:B0-----:R-:W-:Y:S01]  /*0080*/  IMAD R15, R15, UR4, R0 ;  /* 0x000000040f0f7c24 */ /* 0x001fe2000f8e0200 */
[----:B--2---:R-:W-:Y:S01]  /*0090*/  UIMAD UR4, UR8, UR9, URZ ;  /* 0x00000009080472a4 */ /* 0x004fe2000f8e02ff */
[----:B-1----:R-:W-:-:S04]  /*00a0*/  IMAD R0, R2, UR5, R3 ;  /* 0x0000000502007c24 */ /* 0x002fc8000f8e0203 */
[----:B------:R-:W-:-:S05]  /*00b0*/  IMAD R15, R0, UR8, R15 ;  /* 0x00000008000f7c24 */ /* 0x000fca000f8e020f */
[----:B------:R-:W-:-:S13]  /*00c0*/  ISETP.GE.AND P0, PT, R15, UR4, PT ;  /* 0x000000040f007c0c */ /* 0x000fda000bf06270 */
[----:B------:R-:W-:Y:S05]  /*00d0*/  @P0 EXIT ;  /* 0x000000000000094d */ /* 0x000fea0003800000 */
[----:B------:R-:W-:Y:S01]  /*00e0*/  VIADD R7, R15, -UR8 ;  /* 0x800000080f077c36 */ /* 0x000fe20008000000 */
[----:B------:R-:W0:Y:S03]  /*00f0*/  LDCU.64 UR6, c[0x0][0x358] ;  /* 0x00006b00ff0677ac */ /* 0x000e260008000a00 */
[C---:B------:R-:W-:Y:S01]  /*0100*/  VIADD R3, R7.reuse, 0xffffffff ;  /* 0xffffffff07037836 */ /* 0x040fe20000000000 */
[----:B------:R-:W-:-:S04]  /*0110*/  ISETP.GE.AND P0, PT, R7, UR4, PT ;  /* 0x0000000407007c0c */ /* 0x000fc8000bf06270 */
[----:B------:R-:W-:Y:S02]  /*0120*/  ISETP.GE.AND P1, PT, R3, UR4, PT ;  /* 0x0000000403007c0c */ /* 0x000fe4000bf26270 */
[----:B------:R-:W-:Y:S02]  /*0130*/  ISETP.LT.OR P0, PT, R7, RZ, P0 ;  /* 0x000000ff0700720c */ /* 0x000fe40000701670 */
[----:B------:R-:W-:-:S11]  /*0140*/  ISETP.LT.OR P1, PT, R3, RZ, P1 ;  /* 0x000000ff0300720c */ /* 0x000fd60000f21670 */
[----:B------:R-:W1:Y:S08]  /*0150*/  @!P0 LDC.64 R8, c[0x0][0x380] ;  /* 0x0000e000ff088b82 */ /* 0x000e700000000a00 */
[----:B------:R-:W2:Y:S02]  /*0160*/  @!P1 LDC.64 R4, c[0x0][0x380] ;  /* 0x0000e000ff049b82 */ /* 0x000ea40000000a00 */
[----:B--2---:R-:W-:-:S05]  /*0170*/  @!P1 IADD3 R2, P2, PT, R3, R4, RZ ;  /* 0x0000000403029210 */ /* 0x004fca0007f5e0ff */
[----:B------:R-:W-:Y:S01]  /*0180*/  @!P1 IMAD.X R3, RZ, RZ, R5, P2 ;  /* 0x000000ffff039224 */ /* 0x000fe200010e0605 */
[----:B-1----:R-:W-:-:S04]  /*0190*/  @!P0 IADD3 R4, P2, PT, R7, R8, RZ ;  /* 0x0000000807048210 */ /* 0x002fc80007f5e0ff */
[----:B0-----:R-:W2:Y:S01]  /*01a0*/  @!P1 LDG.E.U8 R2, desc[UR6][R2.64] ;  /* 0x0000000602029981 */ /* 0x001ea2000c1e1100 */
[----:B------:R-:W-:-:S05]  /*01b0*/  @!P0 IMAD.X R5, RZ, RZ, R9, P2 ;  /* 0x000000ffff058224 */ /* 0x000fca00010e0609 */
[----:B------:R-:W3:Y:S01]  /*01c0*/  @!P0 LDG.E.U8 R4, desc[UR6][R4.64] ;  /* 0x0000000604048981 */ /* 0x000ee2000c1e1100 */
[----:B------:R-:W-:Y:S01]  /*01d0*/  VIADD R23, R7, 0x1 ;  /* 0x0000000107177836 */ /* 0x000fe20000000000 */
[C---:B------:R-:W-:Y:S01]  /*01e0*/  ISETP.GE.AND P6, PT, R15.reuse, RZ, PT ;  /* 0x000000ff0f00720c */ /* 0x040fe20003fc6270 */
[C---:B------:R-:W-:Y:S02]  /*01f0*/  VIADD R25, R15.reuse, 0xffffffff ;  /* 0xffffffff0f197836 */ /* 0x040fe40000000000 */
[----:B------:R-:W-:Y:S01]  /*0200*/  VIADD R21, R15, 0x1 ;  /* 0x000000010f157836 */ /* 0x000fe20000000000 */
[----:B------:R-:W-:Y:S01]  /*0210*/  ISETP.GE.AND P5, PT, R23, UR4, PT ;  /* 0x0000000417007c0c */ /* 0x000fe2000bfa6270 */
[C---:B------:R-:W-:Y:S01]  /*0220*/  VIADD R19, R25.reuse, UR8 ;  /* 0x0000000819137c36 */ /* 0x040fe20008000000 */
[----:B------:R-:W-:Y:S01]  /*0230*/  ISETP.GE.AND P4, PT, R25, UR4, PT ;  /* 0x0000000419007c0c */ /* 0x000fe2000bf86270 */
[----:B------:R-:W-:Y:S01]  /*0240*/  VIADD R17, R15, UR8 ;  /* 0x000000080f117c36 */ /* 0x000fe20008000000 */
[----:B------:R-:W-:Y:S01]  /*0250*/  ISETP.LT.OR P5, PT, R23, RZ, P5 ;  /* 0x000000ff1700720c */ /* 0x000fe20002fa1670 */
[----:B------:R-:W-:Y:S01]  /*0260*/  IMAD.MOV.U32 R0, RZ, RZ, RZ ;  /* 0x000000ffff007224 */ /* 0x000fe200078e00ff */
[----:B------:R-:W-:-:S02]  /*0270*/  ISETP.LT.OR P4, PT, R25, RZ, P4 ;  /* 0x000000ff1900720c */ /* 0x000fc40002781670 */
[----:B------:R-:W-:Y:S01]  /*0280*/  ISETP.GE.AND P3, PT, R21, UR4, PT ;  /* 0x0000000415007c0c */ /* 0x000fe2000bf66270 */
[----:B------:R-:W0:Y:S01]  /*0290*/  @P6 LDC.64 R12, c[0x0][0x380] ;  /* 0x0000e000ff0c6b82 */ /* 0x000e220000000a00 */
[----:B------:R-:W-:Y:S02]  /*02a0*/  ISETP.GE.AND P2, PT, R19, UR4, PT ;  /* 0x0000000413007c0c */ /* 0x000fe4000bf46270 */
[----:B------:R-:W-:Y:S02]  /*02b0*/  ISETP.LT.OR P3, PT, R15, -0x1, P3 ;  /* 0xffffffff0f00780c */ /* 0x000fe40001f61670 */
[----:B------:R-:W-:Y:S02]  /*02c0*/  ISETP.LT.OR P2, PT, R19, RZ, P2 ;  /* 0x000000ff1300720c */ /* 0x000fe40001741670 */
[----:B------:R-:W-:Y:S01]  /*02d0*/  P2R R14, PR, RZ, 0x20 ;  /* 0x00000020ff0e7803 */ /* 0x000fe20000000000 */
[----:B------:R-:W1:Y:S08]  /*02e0*/  @!P5 LDC.64 R6, c[0x0][0x380] ;  /* 0x0000e000ff06db82 */ /* 0x000e700000000a00 */
[----:B------:R-:W4:Y:S01]  /*02f0*/  @!P4 LDC.64 R10, c[0x0][0x380] ;  /* 0x0000e000ff0acb82 */ /* 0x000f220000000a00 */
[----:B--2---:R-:W-:-:S05]  /*0300*/  @!P1 I2FP.F32.U32 R2, R2 ;  /* 0x0000000200029245 */ /* 0x004fca0000201000 */
[----:B------:R-:W-:Y:S01]  /*0310*/  @!P1 FADD R0, RZ, -R2 ;  /* 0x80000002ff009221 */ /* 0x000fe20000000000 */
[C---:B------:R-:W-:Y:S01]  /*0320*/  ISETP.GE.AND P1, PT, R17.reuse, UR4, PT ;  /* 0x0000000411007c0c */ /* 0x040fe2000bf26270 */
[----:B------:R-:W2:Y:S01]  /*0330*/  @!P3 LDC.64 R2, c[0x0][0x380] ;  /* 0x0000e000ff02bb82 */ /* 0x000ea20000000a00 */
[----:B---3--:R-:W-:Y:S02]  /*0340*/  @!P0 I2FP.F32.U32 R9, R4 ;  /* 0x0000000400098245 */ /* 0x008fe40000201000 */
[----:B------:R-:W-:-:S03]  /*0350*/  ISETP.LT.OR P1, PT, R17, RZ, P1 ;  /* 0x000000ff1100720c */ /* 0x000fc60000f21670 */
[----:B------:R-:W-:Y:S01]  /*0360*/  @!P0 FADD R0, R0, -R9 ;  /* 0x8000000900008221 */ /* 0x000fe20000000000 */
[----:B-1----:R-:W-:Y:S01]  /*0370*/  @!P5 IADD3 R6, P0, PT, R23, R6, RZ ;  /* 0x000000061706d210 */ /* 0x002fe20007f1e0ff */
[----:B------:R-:W1:Y:S04]  /*0380*/  @!P2 LDC.64 R4, c[0x0][0x380] ;  /* 0x0000e000ff04ab82 */ /* 0x000e680000000a00 */
[----:B------:R-:W-:Y:S01]  /*0390*/  @!P5 IMAD.X R7, RZ, RZ, R7, P0 ;  /* 0x000000ffff07d224 */ /* 0x000fe200000e0607 */
[----:B----4-:R-:W-:-:S03]  /*03a0*/  @!P4 IADD3 R10, P0, PT, R25, R10, RZ ;  /* 0x0000000a190ac210 */ /* 0x010fc60007f1e0ff */
[----:B------:R-:W3:Y:S02]  /*03b0*/  @!P1 LDC.64 R8, c[0x0][0x380] ;  /* 0x0000e000ff089b82 */ /* 0x000ee40000000a00 */
[----:B------:R-:W-:Y:S01]  /*03c0*/  @!P4 IMAD.X R11, RZ, RZ, R11, P0 ;  /* 0x000000ffff0bc224 */ /* 0x000fe200000e060b */
[----:B0-----:R-:W-:-:S04]  /*03d0*/  @P6 IADD3 R12, P0, PT, R15, R12, RZ ;  /* 0x0000000c0f0c6210 */ /* 0x001fc80007f1e0ff */
[----:B------:R-:W4:Y:S01]  /*03e0*/  @!P4 LDG.E.U8 R10, desc[UR6][R10.64] ;  /* 0x000000060a0ac981 */ /* 0x000f22000c1e1100 */
[----:B------:R-:W-:Y:S01]  /*03f0*/  @P6 IMAD.X R13, RZ, RZ, R13, P0 ;  /* 0x000000ffff0d6224 */ /* 0x000fe200000e060d */
[----:B--2---:R-:W-:-:S04]  /*0400*/  @!P3 IADD3 R2, P0, PT, R21, R2, RZ ;  /* 0x000000021502b210 */ /* 0x004fc80007f1e0ff */
[----:B------:R-:W2:Y:S01]  /*0410*/  @P6 LDG.E.U8 R12, desc[UR6][R12.64] ;  /* 0x000000060c0c6981 */ /* 0x000ea2000c1e1100 */
[----:B------:R-:W-:Y:S01]  /*0420*/  @!P3 IMAD.X R3, RZ, RZ, R3, P0 ;  /* 0x000000ffff03b224 */ /* 0x000fe200000e0603 */
[----:B-1----:R-:W-:-:S04]  /*0430*/  @!P2 IADD3 R4, P0, PT, R19, R4, RZ ;  /* 0x000000041304a210 */ /* 0x002fc80007f1e0ff */
[----:B------:R-:W5:Y:S01]  /*0440*/  @!P3 LDG.E.U8 R2, desc[UR6][R2.64] ;  /* 0x000000060202b981 */ /* 0x000f62000c1e1100 */
[----:B------:R-:W-:Y:S01]  /*0450*/  @!P2 IMAD.X R5, RZ, RZ, R5, P0 ;  /* 0x000000ffff05a224 */ /* 0x000fe200000e0605 */
[C---:B---3--:R-:W-:Y:S01]  /*0460*/  @!P1 IADD3 R8, P0, PT, R17.reuse, R8, RZ ;  /* 0x0000000811089210 */ /* 0x048fe20007f1e0ff */
[----:B------:R-:W-:-:S03]  /*0470*/  VIADD R17, R17, 0x1 ;  /* 0x0000000111117836 */ /* 0x000fc60000000000 */
[----:B------:R-:W3:Y:S01]  /*0480*/  @!P2 LDG.E.U8 R4, desc[UR6][R4.64] ;  /* 0x000000060404a981 */ /* 0x000ee2000c1e1100 */
[----:B------:R-:W-:Y:S01]  /*0490*/  @!P1 IMAD.X R9, RZ, RZ, R9, P0 ;  /* 0x000000ffff099224 */ /* 0x000fe200000e0609 */
[----:B------:R-:W-:-:S04]  /*04a0*/  ISETP.GE.AND P0, PT, R17, UR4, PT ;  /* 0x0000000411007c0c */ /* 0x000fc8000bf06270 */
[----:B------:R-:W-:Y:S01]  /*04b0*/  ISETP.LT.OR P0, PT, R17, RZ, P0 ;  /* 0x000000ff1100720c */ /* 0x000fe20000701670 */
[----:B------:R-:W2:-:S12]  /*04c0*/  @!P1 LDG.E.U8 R8, desc[UR6][R8.64] ;  /* 0x0000000608089981 */ /* 0x000e98000c1e1100 */
[----:B------:R-:W0:Y:S02]  /*04d0*/  @!P0 LDC.64 R18, c[0x0][0x380] ;  /* 0x0000e000ff128b82 */ /* 0x000e240000000a00 */
[----:B0-----:R-:W-:-:S05]  /*04e0*/  @!P0 IADD3 R16, P5, PT, R17, R18, RZ ;  /* 0x0000001211108210 */ /* 0x001fca0007fbe0ff */
[----:B------:R-:W-:Y:S01]  /*04f0*/  @!P0 IMAD.X R17, RZ, RZ, R19, P5 ;  /* 0x000000ffff118224 */ /* 0x000fe200028e0613 */
[----:B------:R-:W-:-:S04]  /*0500*/  ISETP.NE.AND P5, PT, R14, RZ, PT ;  /* 0x000000ff0e00720c */ /* 0x000fc80003fa5270 */
[----:B------:R-:W2:Y:S09]  /*0510*/  @!P0 LDG.E.U8 R16, desc[UR6][R16.64] ;  /* 0x0000000610108981 */ /* 0x000eb2000c1e1100 */
[----:B------:R5:W2:Y:S01]  /*0520*/  @!P5 LDG.E.U8 R6, desc[UR6][R6.64] ;  /* 0x000000060606d981 */ /* 0x000aa2000c1e1100 */
[----:B------:R-:W-:Y:S01]  /*0530*/  BSSY.RECONVERGENT B0, `(.L_x_145) ;  /* 0x0000016000007945 */ /* 0x000fe20003800200 */
[----:B----4-:R-:W-:-:S02]  /*0540*/  @!P4 I2FP.F32.U32 R21, R10 ;  /* 0x0000000a0015c245 */ /* 0x010fc40000201000 */
[----:B-----5:R-:W-:Y:S02]  /*0550*/  @!P3 I2FP.F32.U32 R7, R2 ;  /* 0x000000020007b245 */ /* 0x020fe40000201000 */
[----:B---3--:R-:W-:Y:S02]  /*0560*/  @!P2 I2FP.F32.U32 R3, R4 ;  /* 0x000000040003a245 */ /* 0x008fe40000201000 */
[----:B--2---:R-:W-:Y:S01]  /*0570*/  @!P1 I2FP.F32.U32 R5, R8 ;  /* 0x0000000800059245 */ /* 0x004fe20000201000 */
[----:B------:R-:W-:Y:S01]  /*0580*/  IMAD.MOV.U32 R4, RZ, RZ, 0xff ;  /* 0x000000ffff047424 */ /* 0x000fe200078e00ff */
[----:B------:R-:W-:-:S05]  /*0590*/  @!P5 I2FP.F32.U32 R19, R6 ;  /* 0x000000060013d245 */ /* 0x000fca0000201000 */
[----:B------:R-:W-:Y:S01]  /*05a0*/  @!P5 FADD R0, R0, -R19 ;  /* 0x800000130000d221 */ /* 0x000fe20000000000 */
[----:B------:R-:W-:-:S03]  /*05b0*/  @P6 I2FP.F32.U32 R19, R12 ;  /* 0x0000000c00136245 */ /* 0x000fc60000201000 */
[----:B------:R-:W-:-:S04]  /*05c0*/  @!P4 FADD R0, R0, -R21 ;  /* 0x800000150000c221 */ /* 0x000fc80000000000 */
[----:B------:R-:W-:-:S04]  /*05d0*/  @P6 FFMA R0, R19, 8, R0 ;  /* 0x4100000013006823 */ /* 0x000fc80000000000 */
[----:B------:R-:W-:-:S04]  /*05e0*/  @!P3 FADD R0, R0, -R7 ;  /* 0x800000070000b221 */ /* 0x000fc80000000000 */
[----:B------:R-:W-:Y:S01]  /*05f0*/  @!P2 FADD R0, R0, -R3 ;  /* 0x800000030000a221 */ /* 0x000fe20000000000 */
[----:B------:R-:W-:-:S03]  /*0600*/  @!P0 I2FP.F32.U32 R3, R16 ;  /* 0x0000001000038245 */ /* 0x000fc60000201000 */
[----:B------:R-:W-:-:S04]  /*0610*/  @!P1 FADD R0, R0, -R5 ;  /* 0x8000000500009221 */ /* 0x000fc80000000000 */
[----:B------:R-:W-:-:S05]  /*0620*/  @!P0 FADD R0, R0, -R3 ;  /* 0x8000000300008221 */ /* 0x000fca0000000000 */
[----:B------:R-:W-:-:S13]  /*0630*/  FSETP.GT.AND P0, PT, R0, 255, PT ;  /* 0x437f00000000780b */ /* 0x000fda0003f04000 */
[----:B------:R-:W-:Y:S05]  /*0640*/  @P0 BRA `(.L_x_146) ;  /* 0x0000000000100947 */ /* 0x000fea0003800000 */
[----:B------:R-:W-:Y:S02]  /*0650*/  FSETP.GEU.AND P0, PT, R0, RZ, PT ;  /* 0x000000ff0000720b */ /* 0x000fe40003f0e000 */
[----:B------:R-:W-:-:S11]  /*0660*/  PRMT R4, RZ, 0x7610, R4 ;  /* 0x00007610ff047816 */ /* 0x000fd60000000004 */
[----:B------:R-:W0:Y:S02]  /*0670*/  @P0 F2I.U32.TRUNC.NTZ R0, R0 ;  /* 0x0000000000000305 */ /* 0x000e24000020f000 */
[----:B0-----:R-:W-:-:S07]  /*0680*/  @P0 PRMT R4, R0, 0x7610, R4 ;  /* 0x0000761000040816 */ /* 0x001fce0000000004 */
.L_x_146:
[----:B------:R-:W-:Y:S05]  /*0690*/  BSYNC.RECONVERGENT B0 ;  /* 0x0000000000007941 */ /* 0x000fea0003800200 */
.L_x_145:
[----:B------:R-:W0:Y:S02]  /*06a0*/  LDCU.64 UR4, c[0x0][0x388] ;  /* 0x00007100ff0477ac */ /* 0x000e240008000a00 */
[----:B0-----:R-:W-:-:S04]  /*06b0*/  IADD3 R2, P0, PT, R15, UR4, RZ ;  /* 0x000000040f027c10 */ /* 0x001fc8000ff1e0ff */
[----:B------:R-:W-:-:S05]  /*06c0*/  LEA.HI.X.SX32 R3, R15, UR5, 0x1, P0 ;  /* 0x000000050f037c11 */ /* 0x000fca00080f0eff */
[----:B------:R-:W-:Y:S01]  /*06d0*/  STG.E.U8 desc[UR6][R2.64], R4 ;  /* 0x0000000402007986 */ /* 0x000fe2000c101106 */
[----:B------:R-:W-:Y:S05]  /*06e0*/  EXIT ;  /* 0x000000000000794d */ /* 0x000fea0003800000 */
.L_x_147:
        /* <DEDUP_REMOVED lines=9> */
.L_x_160:


//--------------------- .text._Z8setToValPhii     --------------------------
	.section	.text._Z8setToValPhii,"ax",@progbits
	.align	128
        .global         _Z8setToValPhii
        .type           _Z8setToValPhii,@function
        .size           _Z8setToValPhii,(.L_x_161 - _Z8setToValPhii)
        .other          _Z8setToValPhii,@"STO_CUDA_ENTRY STV_DEFAULT"
_Z8setToValPhii:
.text._Z8setToValPhii:
        /* <DEDUP_REMOVED lines=8> */
[----:B------:R-:W0:Y:S01]  /*0080*/  LDCU.64 UR6, c[0x0][0x380] ;  /* 0x00007000ff0677ac */ /* 0x000e220008000a00 */
[----:B------:R-:W1:Y:S01]  /*0090*/  LDC.U8 R5, c[0x0][0x38c] ;  /* 0x0000e300ff057b82 */ /* 0x000e620000000000 */
[----:B------:R-:W1:Y:S01]  /*00a0*/  LDCU.64 UR4, c[0x0][0x358] ;  /* 0x00006b00ff0477ac */ /* 0x000e620008000a00 */
[----:B0-----:R-:W-:-:S04]  /*00b0*/  IADD3 R2, P0, PT, R0, UR6, RZ ;  /* 0x0000000600027c10 */ /* 0x001fc8000ff1e0ff */
[----:B------:R-:W-:-:S05]  /*00c0*/  LEA.HI.X.SX32 R3, R0, UR7, 0x1, P0 ;  /* 0x0000000700037c11 */ /* 0x000fca00080f0eff */
[----:B-1----:R-:W-:Y:S01]  /*00d0*/  STG.E.U8 desc[UR4][R2.64], R5 ;  /* 0x0000000502007986 */ /* 0x002fe2000c101104 */
[----:B------:R-:W-:Y:S05]  /*00e0*/  EXIT ;  /* 0x000000000000794d */ /* 0x000fea0003800000 */
.L_x_148:
        /* <DEDUP_REMOVED lines=9> */
.L_x_161:


//--------------------- .nv.shared._Z9transposePfS_ii --------------------------
	.section	.nv.shared._Z9transposePfS_ii,"aw",@nobits
	.sectionflags	@""
	.align	4
.nv.shared._Z9transposePfS_ii:
	.zero		2112


//--------------------- .nv.shared.reserved.0     --------------------------
	.section	.nv.shared.reserved.0,"aw",@nobits
	.weak		__nv_reservedSMEM_offset_0_alias
	.size		__nv_reservedSMEM_offset_0_alias, 0, 64
	.other		__nv_reservedSMEM_offset_0_alias,@"STO_CUDA_RESERVED_SHARED STV_DEFAULT"
__nv_reservedSMEM_offset_0_alias:
	.zero		0
	.zero		64


//--------------------- .nv.constant0._Z9transposePfS_ii --------------------------
	.section	.nv.constant0._Z9transposePfS_ii,"a",@progbits
	.sectionflags	@""
	.align	4
.nv.constant0._Z9transposePfS_ii:
	.zero		920


//--------------------- .nv.constant0._Z5iwt97PfS_i --------------------------
	.section	.nv.constant0._Z5iwt97PfS_i,"a",@progbits
	.sectionflags	@""
	.align	4
.nv.constant0._Z5iwt97PfS_i:
	.zero		916


//--------------------- .nv.constant0._Z5iwt97PhPfS0_i --------------------------
	.section	.nv.constant0._Z5iwt97PhPfS0_i,"a",@progbits
	.sectionflags	@""
	.align	4
.nv.constant0._Z5iwt97PhPfS0_i:
	.zero		924


//--------------------- .nv.constant0._Z5fwt97PfS_i --------------------------
	.section	.nv.constant0._Z5fwt97PfS_i,"a",@progbits
	.sectionflags	@""
	.align	4
.nv.constant0._Z5fwt97PfS_i:
	.zero		916


//--------------------- .nv.constant0._Z5fwt97PfPhS_i --------------------------
	.section	.nv.constant0._Z5fwt97PfPhS_i,"a",@progbits
	.sectionflags	@""
	.align	4
.nv.constant0._Z5fwt97PfPhS_i:
	.zero		924


//--------------------- .nv.constant0._Z8quantizePfifi --------------------------
	.section	.nv.constant0._Z8quantizePfifi,"a",@progbits
	.sectionflags	@""
	.align	4
.nv.constant0._Z8quantizePfifi:
	.zero		916


//--------------------- .nv.constant0._Z11edge_detectPhS_ii --------------------------
	.section	.nv.constant0._Z11edge_detectPhS_ii,"a",@progbits
	.sectionflags	@""
	.align	4
.nv.constant0._Z11edge_detectPhS_ii:
	.zero		920


//--------------------- .nv.constant0._Z8setToValPhii --------------------------
	.section	.nv.constant0._Z8setToValPhii,"a",@progbits
	.sectionflags	@""
	.align	4
.nv.constant0._Z8setToValPhii:
	.zero		912


//--------------------- SYMBOLS --------------------------

	.type		.nv.reservedSmem.offset0,@object
	.size		.nv.reservedSmem.offset0,0x4
	.type		.nv.reservedSmem.cap,@object
	.size		.nv.reservedSmem.cap,0x4
